// auto-generated by cutlass_sweep.fmha — config: {"arch": "sm_90", "direction": "fwd", "dtype": "bf16", "head_dim": 64, "mask": "causal", "schedule": "cooperative", "tile_kv": 128, "tile_q": 128}
#include "cutlass/cutlass.h"
#include "cute/tensor.hpp"
#include "cutlass/device_kernel.h"
#include "cutlass/kernel_hardware_info.h"
#include "88_hopper_fmha/collective/fmha_fusion.hpp"
#include "88_hopper_fmha/kernel/fmha_kernel_builder.hpp"

using namespace cute;
using Element = cutlass::bfloat16_t;
using TileShape = Shape<_128, _128, _64>;
using StrideQ = cute::tuple<int, _1, cute::tuple<int, int>>;
using StrideK = cute::tuple<int, _1, cute::tuple<int, int>>;
using StrideV = cute::tuple<int, cute::_1, cute::tuple<int, int>>;

using Kernel = typename cutlass::fmha::kernel::FmhaBuilder<
    Element, float, float,
    TileShape, StrideQ, StrideK, StrideV,
    cutlass::fmha::collective::CausalFusion,
    cutlass::gemm::KernelTmaWarpSpecializedCooperative
  >::Kernel;

auto* _anchor = &cutlass::device_kernel<Kernel>;


// ===== COMPILED SASS (sm_90a) =====

	.target	sm_90a

	.elftype	@"ET_EXEC"


//--------------------- .note.nv.tkinfo           --------------------------
	.section	.note.nv.tkinfo,"",@"SHT_NOTE"
	.sectionflags	@"SHF_NOTE_NV_TKINFO"
	.tkinfo
        /*0018*/ 	.word	0x00000002
        /*0030*/ 	.string	""
        /*0030*/ 	.string	"ptxas"
        /*0030*/ 	.string	"Cuda compilation tools, release 13.0, V13.0.88"
        /*0030*/ 	.string	"Build cuda_13.0.r13.0/compiler.36424714_0"
        /*0030*/ 	.string	"-arch sm_90a -m 64 "



//--------------------- .note.nv.cuinfo           --------------------------
	.section	.note.nv.cuinfo,"",@"SHT_NOTE"
	.sectionflags	@"SHF_NOTE_NV_CUINFO"
        /*0018*/ 	.short	0x0002
        /*001a*/ 	.short	0x005a
        /*001c*/ 	.short	0x0082
	.zero		2


//--------------------- .nv.info                  --------------------------
	.section	.nv.info,"",@"SHT_CUDA_INFO"
	.align	4


	//----- nvinfo : EIATTR_REGCOUNT
	.align		4
        /*0000*/ 	.byte	0x04, 0x2f
        /*0002*/ 	.short	(.L_15 - .L_14)
	.align		4
.L_14:
        /*0004*/ 	.word	index@(_ZN7cutlass13device_kernelINS_4fmha6kernel28FmhaKernelTmaWarpSpecializedINS1_10collective30FmhaMainloopTmaWarpSpecializedINS_10bfloat16_tEffN4cute5tupleIJNS7_1CILi128EEESA_NS9_ILi64EEEEEENS8_IJiNS9_ILi1EEENS8_IJiiEEEEEESF_SF_NS4_12CausalFusionEJEEENS4_15FmhaFwdEpilogueIS6_fNS8_IJSB_SB_SA_EEEEENS2_23IndividualTileSchedulerEJEEEEEvNT_6ParamsE)
        /*0008*/ 	.word	0x000000a8


	//----- nvinfo : EIATTR_FRAME_SIZE
	.align		4
.L_15:
        /*000c*/ 	.byte	0x04, 0x11
        /*000e*/ 	.short	(.L_17 - .L_16)
	.align		4
.L_16:
        /*0010*/ 	.word	index@($__internal_0_$__cuda_sm20_rcp_rn_f32_slowpath)
        /*0014*/ 	.word	0x00000000


	//----- nvinfo : EIATTR_FRAME_SIZE
	.align		4
.L_17:
        /*0018*/ 	.byte	0x04, 0x11
        /*001a*/ 	.short	(.L_19 - .L_18)
	.align		4
.L_18:
        /*001c*/ 	.word	index@(_ZN7cutlass13device_kernelINS_4fmha6kernel28FmhaKernelTmaWarpSpecializedINS1_10collective30FmhaMainloopTmaWarpSpecializedINS_10bfloat16_tEffN4cute5tupleIJNS7_1CILi128EEESA_NS9_ILi64EEEEEENS8_IJiNS9_ILi1EEENS8_IJiiEEEEEESF_SF_NS4_12CausalFusionEJEEENS4_15FmhaFwdEpilogueIS6_fNS8_IJSB_SB_SA_EEEEENS2_23IndividualTileSchedulerEJEEEEEvNT_6ParamsE)
        /*0020*/ 	.word	0x00000000


	//----- nvinfo : EIATTR_MIN_STACK_SIZE
	.align		4
.L_19:
        /*0024*/ 	.byte	0x04, 0x12
        /*0026*/ 	.short	(.L_21 - .L_20)
	.align		4
.L_20:
        /*0028*/ 	.word	index@(_ZN7cutlass13device_kernelINS_4fmha6kernel28FmhaKernelTmaWarpSpecializedINS1_10collective30FmhaMainloopTmaWarpSpecializedINS_10bfloat16_tEffN4cute5tupleIJNS7_1CILi128EEESA_NS9_ILi64EEEEEENS8_IJiNS9_ILi1EEENS8_IJiiEEEEEESF_SF_NS4_12CausalFusionEJEEENS4_15FmhaFwdEpilogueIS6_fNS8_IJSB_SB_SA_EEEEENS2_23IndividualTileSchedulerEJEEEEEvNT_6ParamsE)
        /*002c*/ 	.word	0x00000000
.L_21:


//--------------------- .nv.compat                --------------------------
	.section	.nv.compat,"",@"SHT_CUDA_COMPAT_INFO"
	.align	4
        /*0000*/ 	.byte	0x02, 0x09, 0x01, 0x00, 0x02, 0x02, 0x04, 0x00, 0x02, 0x05, 0x05, 0x00, 0x03, 0x07, 0x01, 0x01
        /*0010*/ 	.byte	0x02, 0x03, 0x01, 0x00, 0x02, 0x06, 0x01, 0x00, 0x04, 0x0b, 0x08, 0x00, 0x00, 0x00, 0x00, 0x00
        /*0020*/ 	.byte	0x00, 0x00, 0x00, 0x00


//--------------------- .nv.info._ZN7cutlass13device_kernelINS_4fmha6kernel28FmhaKernelTmaWarpSpecializedINS1_10collective30FmhaMainloopTmaWarpSpecializedINS_10bfloat16_tEffN4cute5tupleIJNS7_1CILi128EEESA_NS9_ILi64EEEEEENS8_IJiNS9_ILi1EEENS8_IJiiEEEEEESF_SF_NS4_12CausalFusionEJEEENS4_15FmhaFwdEpilogueIS6_fNS8_IJSB_SB_SA_EEEEENS2_23IndividualTileSchedulerEJEEEEEvNT_6ParamsE --------------------------
	.section	.nv.info._ZN7cutlass13device_kernelINS_4fmha6kernel28FmhaKernelTmaWarpSpecializedINS1_10collective30FmhaMainloopTmaWarpSpecializedINS_10bfloat16_tEffN4cute5tupleIJNS7_1CILi128EEESA_NS9_ILi64EEEEEENS8_IJiNS9_ILi1EEENS8_IJiiEEEEEESF_SF_NS4_12CausalFusionEJEEENS4_15FmhaFwdEpilogueIS6_fNS8_IJSB_SB_SA_EEEEENS2_23IndividualTileSchedulerEJEEEEEvNT_6ParamsE,"",@"SHT_CUDA_INFO"
	.sectionflags	@""
	.align	4


	//----- nvinfo : EIATTR_CUDA_API_VERSION
	.align		4
        /*0000*/ 	.byte	0x04, 0x37
        /*0002*/ 	.short	(.L_23 - .L_22)
.L_22:
        /*0004*/ 	.word	0x00000082


	//----- nvinfo : EIATTR_KPARAM_INFO
	.align		4
.L_23:
        /*0008*/ 	.byte	0x04, 0x17
        /*000a*/ 	.short	(.L_25 - .L_24)
.L_24:
        /*000c*/ 	.word	0x00000000
        /*0010*/ 	.short	0x0000
        /*0012*/ 	.short	0x0070
        /*0014*/ 	.byte	0x00, 0xf0, 0x01, 0x20


	//----- nvinfo : EIATTR_SPARSE_MMA_MASK
	.align		4
.L_25:
        /*0018*/ 	.byte	0x03, 0x50
        /*001a*/ 	.short	0x0000


	//----- nvinfo : EIATTR_MAXREG_COUNT
	.align		4
        /*001c*/ 	.byte	0x03, 0x1b
        /*001e*/ 	.short	0x00a8


	//----- nvinfo : EIATTR_NUM_BARRIERS
	.align		4
        /*0020*/ 	.byte	0x02, 0x4c
        /*0022*/ 	.byte	0x02
	.zero		1


	//----- nvinfo : EIATTR_EXTERNS
	.align		4
        /*0024*/ 	.byte	0x04, 0x0f
        /*0026*/ 	.short	(.L_27 - .L_26)


	//   ....[0]....
	.align		4
.L_26:
        /*0028*/ 	.word	index@(__assertfail)


	//----- nvinfo : EIATTR_MERCURY_ISA_VERSION
	.align		4
.L_27:
        /*002c*/ 	.byte	0x03, 0x5f
        /*002e*/ 	.short	0x0101


	//----- nvinfo : EIATTR_INT_WARP_WIDE_INSTR_OFFSETS
	.align		4
        /*0030*/ 	.byte	0x04, 0x31
        /*0032*/ 	.short	(.L_29 - .L_28)


	//   ....[0]....
.L_28:
        /*0034*/ 	.word	0x000006f0


	//   ....[1]....
        /*0038*/ 	.word	0x00000700


	//   ....[2]....
        /*003c*/ 	.word	0x00000710


	//   ....[3]....
        /*0040*/ 	.word	0x00000720


	//   ....[4]....
        /*0044*/ 	.word	0x00000790


	//----- nvinfo : EIATTR_COOP_GROUP_MASK_REGIDS
	.align		4
.L_29:
        /*0048*/ 	.byte	0x04, 0x29
        /*004a*/ 	.short	(.L_31 - .L_30)


	//   ....[0]....
.L_30:
        /*004c*/ 	.word	0xffffffff


	//   ....[1]....
        /*0050*/ 	.word	0xffffffff


	//   ....[2]....
        /*0054*/ 	.word	0xffffffff


	//   ....[3]....
        /*0058*/ 	.word	0xffffffff


	//   ....[4]....
        /*005c*/ 	.word	0xffffffff


	//   ....[5]....
        /*0060*/ 	.word	0xffffffff


	//   ....[6]....
        /*0064*/ 	.word	0xffffffff


	//   ....[7]....
        /*0068*/ 	.word	0xffffffff


	//   ....[8]....
        /*006c*/ 	.word	0xffffffff


	//   ....[9]....
        /*0070*/ 	.word	0xffffffff


	//   ....[10]....
        /*0074*/ 	.word	0xffffffff


	//   ....[11]....
        /*0078*/ 	.word	0xffffffff


	//   ....[12]....
        /*007c*/ 	.word	0xffffffff


	//   ....[13]....
        /*0080*/ 	.word	0xffffffff


	//   ....[14]....
        /*0084*/ 	.word	0xffffffff


	//   ....[15]....
        /*0088*/ 	.word	0xffffffff


	//   ....[16]....
        /*008c*/ 	.word	0xffffffff


	//   ....[17]....
        /*0090*/ 	.word	0xffffffff


	//   ....[18]....
        /*0094*/ 	.word	0xffffffff


	//   ....[19]....
        /*0098*/ 	.word	0xffffffff


	//   ....[20]....
        /*009c*/ 	.word	0xffffffff


	//   ....[21]....
        /*00a0*/ 	.word	0xffffffff


	//----- nvinfo : EIATTR_COOP_GROUP_INSTR_OFFSETS
	.align		4
.L_31:
        /*00a4*/ 	.byte	0x04, 0x28
        /*00a6*/ 	.short	(.L_33 - .L_32)


	//   ....[0]....
.L_32:
        /*00a8*/ 	.word	0x00000050


	//   ....[1]....
        /*00ac*/ 	.word	0x00000080


	//   ....[2]....
        /*00b0*/ 	.word	0x000001b0


	//   ....[3]....
        /*00b4*/ 	.word	0x00000370


	//   ....[4]....
        /*00b8*/ 	.word	0x00000530


	//   ....[5]....
        /*00bc*/ 	.word	0x00000690


	//   ....[6]....
        /*00c0*/ 	.word	0x00001bc0


	//   ....[7]....
        /*00c4*/ 	.word	0x00001c60


	//   ....[8]....
        /*00c8*/ 	.word	0x000024c0


	//   ....[9]....
        /*00cc*/ 	.word	0x000025e0


	//   ....[10]....
        /*00d0*/ 	.word	0x00004230


	//   ....[11]....
        /*00d4*/ 	.word	0x00004260


	//   ....[12]....
        /*00d8*/ 	.word	0x00004a60


	//   ....[13]....
        /*00dc*/ 	.word	0x00004b80


	//   ....[14]....
        /*00e0*/ 	.word	0x00007120


	//   ....[15]....
        /*00e4*/ 	.word	0x00007220


	//   ....[16]....
        /*00e8*/ 	.word	0x00007eb0


	//   ....[17]....
        /*00ec*/ 	.word	0x00007fe0


	//   ....[18]....
        /*00f0*/ 	.word	0x00009990


	//   ....[19]....
        /*00f4*/ 	.word	0x000099d0


	//   ....[20]....
        /*00f8*/ 	.word	0x00009a10


	//   ....[21]....
        /*00fc*/ 	.word	0x00009a30


	//----- nvinfo : EIATTR_REG_RECONFIG
	.align		4
.L_33:
        /*0100*/ 	.byte	0x01, 0x54
	.zero		2


	//----- nvinfo : EIATTR_SYSCALL_OFFSETS
	.align		4
        /*0104*/ 	.byte	0x04, 0x46
        /*0106*/ 	.short	(.L_35 - .L_34)


	//   ....[0]....
.L_34:
        /*0108*/ 	.word	0x0000a400


	//   ....[1]....
        /*010c*/ 	.word	0x0000a560


	//----- nvinfo : EIATTR_MBARRIER_INSTR_OFFSETS
	.align		4
.L_35:
        /*0110*/ 	.byte	0x04, 0x39
        /*0112*/ 	.short	(.L_37 - .L_36)


	//   ....[0]....
.L_36:
        /*0114*/ 	.word	0x00000320
        /*0118*/ 	.word	0x000000ff
        /*011c*/ 	.word	0x00018050
        /*0120*/ 	.short	0x0100
        /*0122*/ 	.byte	0x0b
	.zero		1


	//   ....[1]....
        /*0124*/ 	.word	0x00000330
        /*0128*/ 	.word	0x000000ff
        /*012c*/ 	.word	0x00018060
        /*0130*/ 	.short	0x0100
        /*0132*/ 	.byte	0x0b
	.zero		1


	//   ....[2]....
        /*0134*/ 	.word	0x00000340
        /*0138*/ 	.word	0x000000ff
        /*013c*/ 	.word	0x00018058
        /*0140*/ 	.short	0x0100
        /*0142*/ 	.byte	0x0b
	.zero		1


	//   ....[3]....
        /*0144*/ 	.word	0x00000350
        /*0148*/ 	.word	0x000000ff
        /*014c*/ 	.word	0x00018068
        /*0150*/ 	.short	0x0100
        /*0152*/ 	.byte	0x0b
	.zero		1


	//   ....[4]....
        /*0154*/ 	.word	0x00000480
        /*0158*/ 	.word	0x000000ff
        /*015c*/ 	.word	0x00018000
        /*0160*/ 	.short	0x0100
        /*0162*/ 	.byte	0x0b
	.zero		1


	//   ....[5]....
        /*0164*/ 	.word	0x00000490
        /*0168*/ 	.word	0x000000ff
        /*016c*/ 	.word	0x00018028
        /*0170*/ 	.short	0x0100
        /*0172*/ 	.byte	0x0b
	.zero		1


	//   ....[6]....
        /*0174*/ 	.word	0x000004a0
        /*0178*/ 	.word	0x000000ff
        /*017c*/ 	.word	0x00018008
        /*0180*/ 	.short	0x0100
        /*0182*/ 	.byte	0x0b
	.zero		1


	//   ....[7]....
        /*0184*/ 	.word	0x000004b0
        /*0188*/ 	.word	0x000000ff
        /*018c*/ 	.word	0x00018030
        /*0190*/ 	.short	0x0100
        /*0192*/ 	.byte	0x0b
	.zero		1


	//   ....[8]....
        /*0194*/ 	.word	0x000004c0
        /*0198*/ 	.word	0x000000ff
        /*019c*/ 	.word	0x00018010
        /*01a0*/ 	.short	0x0100
        /*01a2*/ 	.byte	0x0b
	.zero		1


	//   ....[9]....
        /*01a4*/ 	.word	0x000004d0
        /*01a8*/ 	.word	0x000000ff
        /*01ac*/ 	.word	0x00018038
        /*01b0*/ 	.short	0x0100
        /*01b2*/ 	.byte	0x0b
	.zero		1


	//   ....[10]....
        /*01b4*/ 	.word	0x000004e0
        /*01b8*/ 	.word	0x000000ff
        /*01bc*/ 	.word	0x00018018
        /*01c0*/ 	.short	0x0100
        /*01c2*/ 	.byte	0x0b
	.zero		1


	//   ....[11]....
        /*01c4*/ 	.word	0x000004f0
        /*01c8*/ 	.word	0x000000ff
        /*01cc*/ 	.word	0x00018040
        /*01d0*/ 	.short	0x0100
        /*01d2*/ 	.byte	0x0b
	.zero		1


	//   ....[12]....
        /*01d4*/ 	.word	0x00000500
        /*01d8*/ 	.word	0x000000ff
        /*01dc*/ 	.word	0x00018020
        /*01e0*/ 	.short	0x0100
        /*01e2*/ 	.byte	0x0b
	.zero		1


	//   ....[13]....
        /*01e4*/ 	.word	0x00000510
        /*01e8*/ 	.word	0x000000ff
        /*01ec*/ 	.word	0x00018048
        /*01f0*/ 	.short	0x0100
        /*01f2*/ 	.byte	0x0b
	.zero		1


	//   ....[14]....
        /*01f4*/ 	.word	0x00000640
        /*01f8*/ 	.word	0x000000ff
        /*01fc*/ 	.word	0x00018070
        /*0200*/ 	.short	0x0100
        /*0202*/ 	.byte	0x0b
	.zero		1


	//   ....[15]....
        /*0204*/ 	.word	0x00000650
        /*0208*/ 	.word	0x000000ff
        /*020c*/ 	.word	0x00018080
        /*0210*/ 	.short	0x0100
        /*0212*/ 	.byte	0x0b
	.zero		1


	//   ....[16]....
        /*0214*/ 	.word	0x00000660
        /*0218*/ 	.word	0x000000ff
        /*021c*/ 	.word	0x00018078
        /*0220*/ 	.short	0x0100
        /*0222*/ 	.byte	0x0b
	.zero		1


	//   ....[17]....
        /*0224*/ 	.word	0x00000670
        /*0228*/ 	.word	0x000000ff
        /*022c*/ 	.word	0x00018088
        /*0230*/ 	.short	0x0100
        /*0232*/ 	.byte	0x0b
	.zero		1


	//   ....[18]....
        /*0234*/ 	.word	0x000007b0
        /*0238*/ 	.word	0x000000ff
        /*023c*/ 	.word	0x00018090
        /*0240*/ 	.short	0x0100
        /*0242*/ 	.byte	0x08
	.zero		1


	//   ....[19]....
        /*0244*/ 	.word	0x000007c0
        /*0248*/ 	.word	0x000000ff
        /*024c*/ 	.word	0x00018098
        /*0250*/ 	.short	0x0100
        /*0252*/ 	.byte	0x08
	.zero		1


	//   ....[20]....
        /*0254*/ 	.word	0x000007d0
        /*0258*/ 	.word	0x000000ff
        /*025c*/ 	.word	0x000180a0
        /*0260*/ 	.short	0x0100
        /*0262*/ 	.byte	0x08
	.zero		1


	//   ....[21]....
        /*0264*/ 	.word	0x000007e0
        /*0268*/ 	.word	0x000000ff
        /*026c*/ 	.word	0x000180a8
        /*0270*/ 	.short	0x0100
        /*0272*/ 	.byte	0x08
	.zero		1


	//   ....[22]....
        /*0274*/ 	.word	0x000008e0
        /*0278*/ 	.word	0x000000ff
        /*027c*/ 	.word	0x000180c0
        /*0280*/ 	.short	0x0100
        /*0282*/ 	.byte	0x0b
	.zero		1


	//   ....[23]....
        /*0284*/ 	.word	0x000008f0
        /*0288*/ 	.word	0x000000ff
        /*028c*/ 	.word	0x000180d0
        /*0290*/ 	.short	0x0100
        /*0292*/ 	.byte	0x0b
	.zero		1


	//   ....[24]....
        /*0294*/ 	.word	0x00000900
        /*0298*/ 	.word	0x000000ff
        /*029c*/ 	.word	0x000180c8
        /*02a0*/ 	.short	0x0100
        /*02a2*/ 	.byte	0x0b
	.zero		1


	//   ....[25]....
        /*02a4*/ 	.word	0x00000910
        /*02a8*/ 	.word	0x000000ff
        /*02ac*/ 	.word	0x000180d8
        /*02b0*/ 	.short	0x0100
        /*02b2*/ 	.byte	0x0b
	.zero		1


	//   ....[26]....
        /*02b4*/ 	.word	0x00000eb0
        /*02b8*/ 	.word	0x000000ff
        /*02bc*/ 	.word	0x00018050
        /*02c0*/ 	.short	0x010a
        /*02c2*/ 	.byte	0x06
	.zero		1


	//   ....[27]....
        /*02c4*/ 	.word	0x00000f40
        /*02c8*/ 	.word	0x000000ff
        /*02cc*/ 	.word	0x00018000
        /*02d0*/ 	.short	0x010a
        /*02d2*/ 	.byte	0x24
	.zero		1


	//   ....[28]....
        /*02d4*/ 	.word	0x00000f90
        /*02d8*/ 	.word	0x000000ff
        /*02dc*/ 	.word	0xfffffff8
        /*02e0*/ 	.short	0x010a
        /*02e2*/ 	.byte	0x17
	.zero		1


	//   ....[29]....
        /*02e4*/ 	.word	0x00003780
        /*02e8*/ 	.word	0x0000001e
        /*02ec*/ 	.word	0x00000000
        /*02f0*/ 	.short	0x0101
        /*02f2*/ 	.byte	0x15
	.zero		1


	//   ....[30]....
        /*02f4*/ 	.word	0x00003980
        /*02f8*/ 	.word	0x000000ff
        /*02fc*/ 	.word	0x00018008
        /*0300*/ 	.short	0x010a
        /*0302*/ 	.byte	0x24
	.zero		1


	//   ....[31]....
        /*0304*/ 	.word	0x00003cc0
        /*0308*/ 	.word	0x000000ff
        /*030c*/ 	.word	0x00000000
        /*0310*/ 	.short	0x0101
        /*0312*/ 	.byte	0x06
	.zero		1


	//   ....[32]....
        /*0314*/ 	.word	0x00003e10
        /*0318*/ 	.word	0x000000ff
        /*031c*/ 	.word	0x00018000
        /*0320*/ 	.short	0x010a
        /*0322*/ 	.byte	0x06
	.zero		1


	//   ....[33]....
        /*0324*/ 	.word	0x00005e10
        /*0328*/ 	.word	0x000000ff
        /*032c*/ 	.word	0x00018000
        /*0330*/ 	.short	0x010a
        /*0332*/ 	.byte	0x06
	.zero		1


	//   ....[34]....
        /*0334*/ 	.word	0x000061d0
        /*0338*/ 	.word	0x000000ff
        /*033c*/ 	.word	0x00018000
        /*0340*/ 	.short	0x010a
        /*0342*/ 	.byte	0x06
	.zero		1


	//   ....[35]....
        /*0344*/ 	.word	0x000064d0
        /*0348*/ 	.word	0x000000ff
        /*034c*/ 	.word	0x00000000
        /*0350*/ 	.short	0x0101
        /*0352*/ 	.byte	0x06
	.zero		1


	//   ....[36]....
        /*0354*/ 	.word	0x00006580
        /*0358*/ 	.word	0x000000ff
        /*035c*/ 	.word	0x00000000
        /*0360*/ 	.short	0x0101
        /*0362*/ 	.byte	0x06
	.zero		1


	//   ....[37]....
        /*0364*/ 	.word	0x00006720
        /*0368*/ 	.word	0x000000ff
        /*036c*/ 	.word	0x00018000
        /*0370*/ 	.short	0x010a
        /*0372*/ 	.byte	0x06
	.zero		1


	//   ....[38]....
        /*0374*/ 	.word	0x00009120
        /*0378*/ 	.word	0x000000ff
        /*037c*/ 	.word	0x00018000
        /*0380*/ 	.short	0x010a
        /*0382*/ 	.byte	0x06
	.zero		1


	//   ....[39]....
        /*0384*/ 	.word	0x000094d0
        /*0388*/ 	.word	0x000000ff
        /*038c*/ 	.word	0x00018000
        /*0390*/ 	.short	0x010a
        /*0392*/ 	.byte	0x06
	.zero		1


	//   ....[40]....
        /*0394*/ 	.word	0x000097d0
        /*0398*/ 	.word	0x000000ff
        /*039c*/ 	.word	0x00000000
        /*03a0*/ 	.short	0x0101
        /*03a2*/ 	.byte	0x06
	.zero		1


	//   ....[41]....
        /*03a4*/ 	.word	0x00009880
        /*03a8*/ 	.word	0x000000ff
        /*03ac*/ 	.word	0x00000000
        /*03b0*/ 	.short	0x0101
        /*03b2*/ 	.byte	0x06
	.zero		1


	//   ....[42]....
        /*03b4*/ 	.word	0x00009f20
        /*03b8*/ 	.word	0x000000ff
        /*03bc*/ 	.word	0x00000008
        /*03c0*/ 	.short	0x010a
        /*03c2*/ 	.byte	0x17
	.zero		1


	//   ....[43]....
        /*03c4*/ 	.word	0x0000ad80
        /*03c8*/ 	.word	0x00000000
        /*03cc*/ 	.word	0x00018090
        /*03d0*/ 	.short	0x0101
        /*03d2*/ 	.byte	0x24
	.zero		1


	//   ....[44]....
        /*03d4*/ 	.word	0x0000af50
        /*03d8*/ 	.word	0x00000004
        /*03dc*/ 	.word	0x00018060
        /*03e0*/ 	.short	0x010a
        /*03e2*/ 	.byte	0x3f
	.zero		1


	//   ....[45]....
        /*03e4*/ 	.word	0x0000b1a0
        /*03e8*/ 	.word	0x00000005
        /*03ec*/ 	.word	0x00018028
        /*03f0*/ 	.short	0x010a
        /*03f2*/ 	.byte	0x3f
	.zero		1


	//   ....[46]....
        /*03f4*/ 	.word	0x0000b3e0
        /*03f8*/ 	.word	0x00000004
        /*03fc*/ 	.word	0x00018060
        /*0400*/ 	.short	0x010a
        /*0402*/ 	.byte	0x3f
	.zero		1


	//   ....[47]....
        /*0404*/ 	.word	0x0000b650
        /*0408*/ 	.word	0x00000003
        /*040c*/ 	.word	0x00018028
        /*0410*/ 	.short	0x010a
        /*0412*/ 	.byte	0x3f
	.zero		1


	//   ....[48]....
        /*0414*/ 	.word	0x0000b960
        /*0418*/ 	.word	0x00000007
        /*041c*/ 	.word	0x00018028
        /*0420*/ 	.short	0x010a
        /*0422*/ 	.byte	0x3f
	.zero		1


	//   ....[49]....
        /*0424*/ 	.word	0x0000bbd0
        /*0428*/ 	.word	0x00000004
        /*042c*/ 	.word	0x00018028
        /*0430*/ 	.short	0x010a
        /*0432*/ 	.byte	0x3f
	.zero		1


	//   ....[50]....
        /*0434*/ 	.word	0x0000be30
        /*0438*/ 	.word	0x00000003
        /*043c*/ 	.word	0x00018050
        /*0440*/ 	.short	0x010a
        /*0442*/ 	.byte	0x3f
	.zero		1


	//   ....[51]....
        /*0444*/ 	.word	0x0000be90
        /*0448*/ 	.word	0x00000002
        /*044c*/ 	.word	0x00018000
        /*0450*/ 	.short	0x010a
        /*0452*/ 	.byte	0x3f
	.zero		1


	//   ....[52]....
        /*0454*/ 	.word	0x0000bef0
        /*0458*/ 	.word	0x00000003
        /*045c*/ 	.word	0xfffffff8
        /*0460*/ 	.short	0x010a
        /*0462*/ 	.byte	0x3f
	.zero		1


	//   ....[53]....
        /*0464*/ 	.word	0x0000bf50
        /*0468*/ 	.word	0x0000000a
        /*046c*/ 	.word	0x00018008
        /*0470*/ 	.short	0x010a
        /*0472*/ 	.byte	0x3f
	.zero		1


	//   ....[54]....
        /*0474*/ 	.word	0x0000bfb0
        /*0478*/ 	.word	0x00000006
        /*047c*/ 	.word	0x00018000
        /*0480*/ 	.short	0x010a
        /*0482*/ 	.byte	0x3f
	.zero		1


	//   ....[55]....
        /*0484*/ 	.word	0x0000c010
        /*0488*/ 	.word	0x0000000a
        /*048c*/ 	.word	0x00018000
        /*0490*/ 	.short	0x010a
        /*0492*/ 	.byte	0x3f
	.zero		1


	//   ....[56]....
        /*0494*/ 	.word	0x0000c070
        /*0498*/ 	.word	0x00000006
        /*049c*/ 	.word	0x00018000
        /*04a0*/ 	.short	0x010a
        /*04a2*/ 	.byte	0x3f
	.zero		1


	//   ....[57]....
        /*04a4*/ 	.word	0x0000c0d0
        /*04a8*/ 	.word	0x0000000b
        /*04ac*/ 	.word	0x00018000
        /*04b0*/ 	.short	0x010a
        /*04b2*/ 	.byte	0x3f
	.zero		1


	//   ....[58]....
        /*04b4*/ 	.word	0x0000c130
        /*04b8*/ 	.word	0x00000003
        /*04bc*/ 	.word	0x00000008
        /*04c0*/ 	.short	0x010a
        /*04c2*/ 	.byte	0x3f
	.zero		1


	//   ....[59]....
        /*04c4*/ 	.word	0x0000c180
        /*04c8*/ 	.word	0x00000004
        /*04cc*/ 	.word	0x00018060
        /*04d0*/ 	.short	0x010a
        /*04d2*/ 	.byte	0x3f
	.zero		1


	//   ....[60]....
        /*04d4*/ 	.word	0x0000c1d0
        /*04d8*/ 	.word	0x00000005
        /*04dc*/ 	.word	0x00018028
        /*04e0*/ 	.short	0x010a
        /*04e2*/ 	.byte	0x3f
	.zero		1


	//   ....[61]....
        /*04e4*/ 	.word	0x0000c220
        /*04e8*/ 	.word	0x00000004
        /*04ec*/ 	.word	0x00018060
        /*04f0*/ 	.short	0x010a
        /*04f2*/ 	.byte	0x3f
	.zero		1


	//   ....[62]....
        /*04f4*/ 	.word	0x0000c270
        /*04f8*/ 	.word	0x00000003
        /*04fc*/ 	.word	0x00018028
        /*0500*/ 	.short	0x010a
        /*0502*/ 	.byte	0x3f
	.zero		1


	//   ....[63]....
        /*0504*/ 	.word	0x0000c2c0
        /*0508*/ 	.word	0x00000007
        /*050c*/ 	.word	0x00018028
        /*0510*/ 	.short	0x010a
        /*0512*/ 	.byte	0x3f
	.zero		1


	//   ....[64]....
        /*0514*/ 	.word	0x0000c310
        /*0518*/ 	.word	0x00000004
        /*051c*/ 	.word	0x00018028
        /*0520*/ 	.short	0x010a
        /*0522*/ 	.byte	0x3f
	.zero		1


	//----- nvinfo : EIATTR_NUM_MBARRIERS
	.align		4
.L_37:
        /*0524*/ 	.byte	0x03, 0x38
        /*0526*/ 	.short	0x001a


	//----- nvinfo : EIATTR_EXIT_INSTR_OFFSETS
	.align		4
        /*0528*/ 	.byte	0x04, 0x1c
        /*052a*/ 	.short	(.L_39 - .L_38)


	//   ....[0]....
.L_38:
        /*052c*/ 	.word	0x000009b0


	//   ....[1]....
        /*0530*/ 	.word	0x0000ad90


	//   ....[2]....
        /*0534*/ 	.word	0x0000add0


	//   ....[3]....
        /*0538*/ 	.word	0x0000b860


	//   ....[4]....
        /*053c*/ 	.word	0x0000be10


	//----- nvinfo : EIATTR_MAX_THREADS
	.align		4
.L_39:
        /*0540*/ 	.byte	0x04, 0x05
        /*0542*/ 	.short	(.L_41 - .L_40)
.L_40:
        /*0544*/ 	.word	0x00000180
        /*0548*/ 	.word	0x00000001
        /*054c*/ 	.word	0x00000001


	//----- nvinfo : EIATTR_CRS_STACK_SIZE
	.align		4
.L_41:
        /*0550*/ 	.byte	0x04, 0x1e
        /*0552*/ 	.short	(.L_43 - .L_42)
.L_42:
        /*0554*/ 	.word	0x00000000


	//----- nvinfo : EIATTR_CBANK_PARAM_SIZE
	.align		4
.L_43:
        /*0558*/ 	.byte	0x03, 0x19
        /*055a*/ 	.short	0x0870


	//----- nvinfo : EIATTR_PARAM_CBANK
	.align		4
        /*055c*/ 	.byte	0x04, 0x0a
        /*055e*/ 	.short	(.L_45 - .L_44)
	.align		4
.L_44:
        /*0560*/ 	.word	index@(.nv.constant0._ZN7cutlass13device_kernelINS_4fmha6kernel28FmhaKernelTmaWarpSpecializedINS1_10collective30FmhaMainloopTmaWarpSpecializedINS_10bfloat16_tEffN4cute5tupleIJNS7_1CILi128EEESA_NS9_ILi64EEEEEENS8_IJiNS9_ILi1EEENS8_IJiiEEEEEESF_SF_NS4_12CausalFusionEJEEENS4_15FmhaFwdEpilogueIS6_fNS8_IJSB_SB_SA_EEEEENS2_23IndividualTileSchedulerEJEEEEEvNT_6ParamsE)
        /*0564*/ 	.short	0x0210
        /*0566*/ 	.short	0x0870


	//----- nvinfo : EIATTR_SW_WAR
	.align		4
.L_45:
        /*0568*/ 	.byte	0x04, 0x36
        /*056a*/ 	.short	(.L_47 - .L_46)
.L_46:
        /*056c*/ 	.word	0x00000008
.L_47:


//--------------------- .nv.callgraph             --------------------------
	.section	.nv.callgraph,"",@"SHT_CUDA_CALLGRAPH"
	.align	4
	.sectionentsize	8
	.align		4
        /*0000*/ 	.word	0x00000000
	.align		4
        /*0004*/ 	.word	0xffffffff
	.align		4
        /*0008*/ 	.word	index@(_ZN7cutlass13device_kernelINS_4fmha6kernel28FmhaKernelTmaWarpSpecializedINS1_10collective30FmhaMainloopTmaWarpSpecializedINS_10bfloat16_tEffN4cute5tupleIJNS7_1CILi128EEESA_NS9_ILi64EEEEEENS8_IJiNS9_ILi1EEENS8_IJiiEEEEEESF_SF_NS4_12CausalFusionEJEEENS4_15FmhaFwdEpilogueIS6_fNS8_IJSB_SB_SA_EEEEENS2_23IndividualTileSchedulerEJEEEEEvNT_6ParamsE)
	.align		4
        /*000c*/ 	.word	index@(__assertfail)
	.align		4
        /*0010*/ 	.word	0x00000000
	.align		4
        /*0014*/ 	.word	0xfffffffe
	.align		4
        /*0018*/ 	.word	0x00000000
	.align		4
        /*001c*/ 	.word	0xfffffffd
	.align		4
        /*0020*/ 	.word	0x00000000
	.align		4
        /*0024*/ 	.word	0xfffffffc


//--------------------- .nv.constant4             --------------------------
	.section	.nv.constant4,"a",@progbits
	.align	8
	.align		8
.nv.constant4:
        /*0000*/ 	.dword	__assertfail
	.align		8
        /*0008*/ 	.dword	__unnamed_1
	.align		8
        /*0010*/ 	.dword	_ZN39_INTERNAL_0dc1ef8d_4_k_cu_6e7e991a_29404cuda3std3__45__cpo5beginE
	.align		8
        /*0018*/ 	.dword	_ZN39_INTERNAL_0dc1ef8d_4_k_cu_6e7e991a_29404cuda3std3__45__cpo3endE
	.align		8
        /*0020*/ 	.dword	_ZN39_INTERNAL_0dc1ef8d_4_k_cu_6e7e991a_29404cuda3std3__45__cpo6cbeginE
	.align		8
        /*0028*/ 	.dword	_ZN39_INTERNAL_0dc1ef8d_4_k_cu_6e7e991a_29404cuda3std3__45__cpo4cendE
	.align		8
        /*0030*/ 	.dword	_ZN39_INTERNAL_0dc1ef8d_4_k_cu_6e7e991a_29404cuda3std3__441_GLOBAL__N__0dc1ef8d_4_k_cu_6e7e991a_29406ignoreE
	.align		8
        /*0038*/ 	.dword	_ZN39_INTERNAL_0dc1ef8d_4_k_cu_6e7e991a_29404cuda3std3__419piecewise_constructE
	.align		8
        /*0040*/ 	.dword	_ZN39_INTERNAL_0dc1ef8d_4_k_cu_6e7e991a_29404cuda3std3__48in_placeE
	.align		8
        /*0048*/ 	.dword	_ZN39_INTERNAL_0dc1ef8d_4_k_cu_6e7e991a_29404cuda3std6ranges3__45__cpo4swapE
	.align		8
        /*0050*/ 	.dword	_ZN39_INTERNAL_0dc1ef8d_4_k_cu_6e7e991a_29404cuda3std6ranges3__45__cpo9iter_moveE
	.align		8
        /*0058*/ 	.dword	_ZN39_INTERNAL_0dc1ef8d_4_k_cu_6e7e991a_29404cute7productE
	.align		8
        /*0060*/ 	.dword	_ZN39_INTERNAL_0dc1ef8d_4_k_cu_6e7e991a_29404cute1_E
	.align		8
        /*0068*/ 	.dword	$str$24
	.align		8
        /*0070*/ 	.dword	$str$25


//--------------------- .text._ZN7cutlass13device_kernelINS_4fmha6kernel28FmhaKernelTmaWarpSpecializedINS1_10collective30FmhaMainloopTmaWarpSpecializedINS_10bfloat16_tEffN4cute5tupleIJNS7_1CILi128EEESA_NS9_ILi64EEEEEENS8_IJiNS9_ILi1EEENS8_IJiiEEEEEESF_SF_NS4_12CausalFusionEJEEENS4_15FmhaFwdEpilogueIS6_fNS8_IJSB_SB_SA_EEEEENS2_23IndividualTileSchedulerEJEEEEEvNT_6ParamsE --------------------------
	.section	.text._ZN7cutlass13device_kernelINS_4fmha6kernel28FmhaKernelTmaWarpSpecializedINS1_10collective30FmhaMainloopTmaWarpSpecializedINS_10bfloat16_tEffN4cute5tupleIJNS7_1CILi128EEESA_NS9_ILi64EEEEEENS8_IJiNS9_ILi1EEENS8_IJiiEEEEEESF_SF_NS4_12CausalFusionEJEEENS4_15FmhaFwdEpilogueIS6_fNS8_IJSB_SB_SA_EEEEENS2_23IndividualTileSchedulerEJEEEEEvNT_6ParamsE,"ax",@progbits
	.align	128
.text._ZN7cutlass13device_kernelINS_4fmha6kernel28FmhaKernelTmaWarpSpecializedINS1_10collective30FmhaMainloopTmaWarpSpecializedINS_10bfloat16_tEffN4cute5tupleIJNS7_1CILi128EEESA_NS9_ILi64EEEEEENS8_IJiNS9_ILi1EEENS8_IJiiEEEEEESF_SF_NS4_12CausalFusionEJEEENS4_15FmhaFwdEpilogueIS6_fNS8_IJSB_SB_SA_EEEEENS2_23IndividualTileSchedulerEJEEEEEvNT_6ParamsE:
        .type           _ZN7cutlass13device_kernelINS_4fmha6kernel28FmhaKernelTmaWarpSpecializedINS1_10collective30FmhaMainloopTmaWarpSpecializedINS_10bfloat16_tEffN4cute5tupleIJNS7_1CILi128EEESA_NS9_ILi64EEEEEENS8_IJiNS9_ILi1EEENS8_IJiiEEEEEESF_SF_NS4_12CausalFusionEJEEENS4_15FmhaFwdEpilogueIS6_fNS8_IJSB_SB_SA_EEEEENS2_23IndividualTileSchedulerEJEEEEEvNT_6ParamsE,@function
        .size           _ZN7cutlass13device_kernelINS_4fmha6kernel28FmhaKernelTmaWarpSpecializedINS1_10collective30FmhaMainloopTmaWarpSpecializedINS_10bfloat16_tEffN4cute5tupleIJNS7_1CILi128EEESA_NS9_ILi64EEEEEENS8_IJiNS9_ILi1EEENS8_IJiiEEEEEESF_SF_NS4_12CausalFusionEJEEENS4_15FmhaFwdEpilogueIS6_fNS8_IJSB_SB_SA_EEEEENS2_23IndividualTileSchedulerEJEEEEEvNT_6ParamsE,(.L_x_119 - _ZN7cutlass13device_kernelINS_4fmha6kernel28FmhaKernelTmaWarpSpecializedINS1_10collective30FmhaMainloopTmaWarpSpecializedINS_10bfloat16_tEffN4cute5tupleIJNS7_1CILi128EEESA_NS9_ILi64EEEEEENS8_IJiNS9_ILi1EEENS8_IJiiEEEEEESF_SF_NS4_12CausalFusionEJEEENS4_15FmhaFwdEpilogueIS6_fNS8_IJSB_SB_SA_EEEEENS2_23IndividualTileSchedulerEJEEEEEvNT_6ParamsE)
        .other          _ZN7cutlass13device_kernelINS_4fmha6kernel28FmhaKernelTmaWarpSpecializedINS1_10collective30FmhaMainloopTmaWarpSpecializedINS_10bfloat16_tEffN4cute5tupleIJNS7_1CILi128EEESA_NS9_ILi64EEEEEENS8_IJiNS9_ILi1EEENS8_IJiiEEEEEESF_SF_NS4_12CausalFusionEJEEENS4_15FmhaFwdEpilogueIS6_fNS8_IJSB_SB_SA_EEEEENS2_23IndividualTileSchedulerEJEEEEEvNT_6ParamsE,@"STO_CUDA_ENTRY STV_DEFAULT"
_ZN7cutlass13device_kernelINS_4fmha6kernel28FmhaKernelTmaWarpSpecializedINS1_10collective30FmhaMainloopTmaWarpSpecializedINS_10bfloat16_tEffN4cute5tupleIJNS7_1CILi128EEESA_NS9_ILi64EEEEEENS8_IJiNS9_ILi1EEENS8_IJiiEEEEEESF_SF_NS4_12CausalFusionEJEEENS4_15FmhaFwdEpilogueIS6_fNS8_IJSB_SB_SA_EEEEENS2_23IndividualTileSchedulerEJEEEEEvNT_6ParamsE:
[----:B------:R-:W1:Y:S01]  /*0000*/  LDC R1, c[0x0][0x28] ;  /* 0x00000a00ff017b82 */ /* 0x000e620000000800 */
[----:B------:R-:W2:Y:S01]  /*0010*/  S2R R0, SR_TID.X ;  /* 0x0000000000007919 */ /* 0x000ea20000002100 */
[----:B------:R-:W-:Y:S01]  /*0020*/  ELECT P1, URZ, PT ;  /* 0x00000000003f782f */ /* 0x000fe20003820000 */
[----:B------:R-:W-:Y:S01]  /*0030*/  BSSY B0, `(.L_x_0) ;  /* 0x0000017000007945 */ /* 0x000fe20003800000 */
[----:B--2---:R-:W-:-:S05]  /*0040*/  SHF.R.U32.HI R2, RZ, 0x5, R0 ;  /* 0x00000005ff027819 */ /* 0x004fca0000011600 */
[----:B------:R-:W2:Y:S02]  /*0050*/  SHFL.IDX PT, R3, R2, RZ, 0x1f ;  /* 0x00001fff02037589 */ /* 0x000ea400000e0000 */
[----:B--2---:R-:W-:Y:S02]  /*0060*/  R2UR UR4, R3 ;  /* 0x00000000030472ca */ /* 0x004fe400000e0000 */
[----:B------:R-:W-:-:S06]  /*0070*/  SHF.R.U32.HI R3, RZ, 0x7, R0 ;  /* 0x00000007ff037819 */ /* 0x000fcc0000011600 */
[----:B------:R-:W2:Y:S05]  /*0080*/  SHFL.IDX PT, R3, R3, RZ, 0x1f ;  /* 0x00001fff03037589 */ /* 0x000eaa00000e0000 */
[----:B------:R-:W-:Y:S02]  /*0090*/  USHF.R.S32.HI UR5, URZ, 0x1f, UR4 ;  /* 0x0000001f3f057899 */ /* 0x000fe40008011404 */
[----:B------:R-:W-:Y:S02]  /*00a0*/  ISETP.NE.OR P0, PT, RZ, UR4, !P1 ;  /* 0x00000004ff007c0c */ /* 0x000fe4000cf05670 */
[----:B------:R-:W-:-:S04]  /*00b0*/  ULEA.HI UR5, UR5, UR4, URZ, 0x2 ;  /* 0x0000000405057291 */ /* 0x000fc8000f8f103f */
[----:B------:R-:W-:-:S04]  /*00c0*/  ULOP3.LUT UR5, UR5, 0xfffffffc, URZ, 0xc0, !UPT ;  /* 0xfffffffc05057892 */ /* 0x000fc8000f8ec03f */
[----:B------:R-:W-:-:S03]  /*00d0*/  UIADD3 UR10, UR4, -UR5, URZ ;  /* 0x80000005040a7290 */ /* 0x000fc6000fffe03f */
[----:B-1----:R-:W-:Y:S09]  /*00e0*/  @P0 BRA `(.L_x_1) ;  /* 0x00000000002c0947 */ /* 0x002ff20003800000 */
[----:B------:R-:W-:Y:S02]  /*00f0*/  ULDC.64 UR4, c[0x0][0x198] ;  /* 0x0000660000047ab9 */ /* 0x000fe40000000a00 */
[----:B------:R-:W-:Y:S02]  /*0100*/  UIADD3 UR6, UP0, UR4, 0xf0, URZ ;  /* 0x000000f004067890 */ /* 0x000fe4000ff1e03f */
[----:B------:R-:W-:Y:S02]  /*0110*/  UIADD3 UR8, UP1, UR4, 0x1f0, URZ ;  /* 0x000001f004087890 */ /* 0x000fe4000ff3e03f */
[----:B------:R-:W-:Y:S02]  /*0120*/  UIADD3 UR4, UP2, UR4, 0x2f0, URZ ;  /* 0x000002f004047890 */ /* 0x000fe4000ff5e03f */
[----:B------:R-:W-:Y:S02]  /*0130*/  UIADD3.X UR7, URZ, UR5, URZ, UP0, !UPT ;  /* 0x000000053f077290 */ /* 0x000fe400087fe43f */
[----:B------:R-:W-:-:S02]  /*0140*/  UIADD3.X UR9, URZ, UR5, URZ, UP1, !UPT ;  /* 0x000000053f097290 */ /* 0x000fc40008ffe43f */
[----:B------:R-:W-:-:S05]  /*0150*/  UIADD3.X UR5, URZ, UR5, URZ, UP2, !UPT ;  /* 0x000000053f057290 */ /* 0x000fca00097fe43f */
[----:B------:R1:W-:Y:S02]  /*0160*/  UTMACCTL.PF [UR6] ;  /* 0x00000000060079b9 */ /* 0x0003e40008040000 */
[----:B------:R1:W-:Y:S02]  /*0170*/  UTMACCTL.PF [UR8] ;  /* 0x00000000080079b9 */ /* 0x0003e40008040000 */
[----:B------:R1:W-:Y:S02]  /*0180*/  UTMACCTL.PF [UR4] ;  /* 0x00000000040079b9 */ /* 0x0003e40008040000 */
[----:B-1----:R-:W-:Y:S01]  /*0190*/  NOP ;  /* 0x0000000000007918 */ /* 0x002fe20000000000 */
.L_x_1:
[----:B------:R-:W-:Y:S05]  /*01a0*/  BSYNC B0 ;  /* 0x0000000000007941 */ /* 0x000fea0003800000 */
.L_x_0:
[----:B------:R-:W1:Y:S01]  /*01b0*/  SHFL.IDX PT, R4, R2, RZ, 0x1f ;  /* 0x00001fff02047589 */ /* 0x000e6200000e0000 */
[----:B--2---:R-:W-:Y:S01]  /*01c0*/  R2UR UR38, R3 ;  /* 0x00000000032672ca */ /* 0x004fe200000e0000 */
[----:B------:R-:W-:-:S12]  /*01d0*/  UISETP.NE.AND UP0, UPT, UR10, 0x1, UPT ;  /* 0x000000010a00788c */ /* 0x000fd8000bf05270 */
[----:B------:R-:W-:Y:S02]  /*01e0*/  UIADD3 UR7, UR38, -0x1, URZ ;  /* 0xffffffff26077890 */ /* 0x000fe4000fffe03f */
[----:B------:R-:W-:Y:S02]  /*01f0*/  UISETP.EQ.AND UP2, UPT, UR38, URZ, !UP0 ;  /* 0x0000003f2600728c */ /* 0x000fe4000c742270 */
[----:B------:R-:W-:Y:S02]  /*0200*/  UISETP.GE.U32.AND UP1, UPT, UR7, 0x4, UPT ;  /* 0x000000040700788c */ /* 0x000fe4000bf26070 */
[----:B------:R-:W-:Y:S01]  /*0210*/  USEL UR6, URZ, 0x1, !UP2 ;  /* 0x000000013f067887 */ /* 0x000fe2000d000000 */
[----:B-1----:R-:W-:-:S03]  /*0220*/  ISETP.NE.AND P0, PT, R4, RZ, PT ;  /* 0x000000ff0400720c */ /* 0x002fc60003f05270 */
[----:B------:R-:W-:-:S10]  /*0230*/  USEL UR6, UR6, 0x2, UP1 ;  /* 0x0000000206067887 */ /* 0x000fd40008800000 */
[----:B------:R-:W-:Y:S05]  /*0240*/  @P0 BRA `(.L_x_2) ;  /* 0x0000000000480947 */ /* 0x000fea0003800000 */
[----:B------:R-:W1:Y:S01]  /*0250*/  S2UR UR11, SR_CgaCtaId ;  /* 0x00000000000b79c3 */ /* 0x000e620000008800 */
[----:B------:R-:W-:Y:S01]  /*0260*/  UMOV UR4, 0x400 ;  /* 0x0000040000047882 */ /* 0x000fe20000000000 */
[----:B------:R-:W-:Y:S01]  /*0270*/  UMOV UR5, 0x1 ;  /* 0x0000000100057882 */ /* 0x000fe20000000000 */
[----:B------:R-:W-:Y:S01]  /*0280*/  UMOV UR8, 0x80 ;  /* 0x0000008000087882 */ /* 0x000fe20000000000 */
[----:B------:R-:W-:Y:S01]  /*0290*/  ELECT P0, URZ, PT ;  /* 0x00000000003f782f */ /* 0x000fe20003800000 */
[----:B------:R-:W-:-:S04]  /*02a0*/  UIADD3 UR8, -UR8, 0x100000, URZ ;  /* 0x0010000008087890 */ /* 0x000fc8000fffe13f */
[----:B------:R-:W-:Y:S02]  /*02b0*/  USHF.L.U32 UR9, UR8, 0xb, URZ ;  /* 0x0000000b08097899 */ /* 0x000fe4000800063f */
[----:B------:R-:W-:Y:S02]  /*02c0*/  USHF.L.U32 UR8, UR8, 0x1, URZ ;  /* 0x0000000108087899 */ /* 0x000fe4000800063f */
[----:B-1----:R-:W-:Y:S02]  /*02d0*/  ULEA UR11, UR11, UR4, 0x18 ;  /* 0x000000040b0b7291 */ /* 0x002fe4000f8ec03f */
[----:B------:R-:W-:-:S04]  /*02e0*/  UIADD3 UR4, -UR5, 0x100000, URZ ;  /* 0x0010000005047890 */ /* 0x000fc8000fffe13f */
[----:B------:R-:W-:Y:S02]  /*02f0*/  USHF.L.U32 UR5, UR4, 0xb, URZ ;  /* 0x0000000b04057899 */ /* 0x000fe4000800063f */
[----:B------:R-:W-:Y:S01]  /*0300*/  USHF.L.U32 UR4, UR4, 0x1, URZ ;  /* 0x0000000104047899 */ /* 0x000fe2000800063f */
[----:B------:R-:W1:Y:S11]  /*0310*/  FENCE.VIEW.ASYNC.S ;  /* 0x00000000000073c6 */ /* 0x000e760000000000 */
[----:B-1----:R1:W2:Y:S01]  /*0320*/  SYNCS.EXCH.64 URZ, [UR11+0x18050], UR4 ;  /* 0x018050040b3f75b2 */ /* 0x0022a20008000100 */
[----:B------:R1:W3:Y:S01]  /*0330*/  SYNCS.EXCH.64 URZ, [UR11+0x18060], UR8 ;  /* 0x018060080b3f75b2 */ /* 0x0002e20008000100 */
[----:B------:R1:W4:Y:S01]  /*0340*/  SYNCS.EXCH.64 URZ, [UR11+0x18058], UR4 ;  /* 0x018058040b3f75b2 */ /* 0x0003220008000100 */
[----:B------:R1:W1:Y:S01]  /*0350*/  SYNCS.EXCH.64 URZ, [UR11+0x18068], UR8 ;  /* 0x018068080b3f75b2 */ /* 0x0002620008000100 */
[----:B------:R-:W-:Y:S01]  /*0360*/  NOP ;  /* 0x0000000000007918 */ /* 0x000fe20000000000 */
.L_x_2:
[----:B------:R-:W5:Y:S01]  /*0370*/  SHFL.IDX PT, R3, R2, RZ, 0x1f ;  /* 0x00001fff02037589 */ /* 0x000f6200000e0000 */
[----:B------:R-:W-:Y:S01]  /*0380*/  NOP ;  /* 0x0000000000007918 */ /* 0x000fe20000000000 */
[----:B-----5:R-:W-:-:S13]  /*0390*/  ISETP.NE.AND P0, PT, R3, RZ, PT ;  /* 0x000000ff0300720c */ /* 0x020fda0003f05270 */
[----:B------:R-:W-:Y:S05]  /*03a0*/  @P0 BRA `(.L_x_3) ;  /* 0x0000000000600947 */ /* 0x000fea0003800000 */
[----:B-1----:R-:W1:Y:S01]  /*03b0*/  S2UR UR5, SR_CgaCtaId ;  /* 0x00000000000579c3 */ /* 0x002e620000008800 */
[----:B------:R-:W-:Y:S01]  /*03c0*/  UMOV UR4, 0x400 ;  /* 0x0000040000047882 */ /* 0x000fe20000000000 */
[----:B------:R-:W-:Y:S01]  /*03d0*/  UMOV UR8, 0x1 ;  /* 0x0000000100087882 */ /* 0x000fe20000000000 */
[----:B------:R-:W-:Y:S01]  /*03e0*/  UMOV UR12, 0x100 ;  /* 0x00000100000c7882 */ /* 0x000fe20000000000 */
[----:B------:R-:W-:-:S04]  /*03f0*/  UIADD3 UR8, -UR8, 0x100000, URZ ;  /* 0x0010000008087890 */ /* 0x000fc8000fffe13f */
[----:B------:R-:W-:Y:S02]  /*0400*/  USHF.L.U32 UR9, UR8, 0xb, URZ ;  /* 0x0000000b08097899 */ /* 0x000fe4000800063f */
[----:B------:R-:W-:Y:S01]  /*0410*/  USHF.L.U32 UR8, UR8, 0x1, URZ ;  /* 0x0000000108087899 */ /* 0x000fe2000800063f */
[----:B------:R-:W-:Y:S01]  /*0420*/  ELECT P0, URZ, PT ;  /* 0x00000000003f782f */ /* 0x000fe20003800000 */
[----:B-1----:R-:W-:Y:S02]  /*0430*/  ULEA UR11, UR5, UR4, 0x18 ;  /* 0x00000004050b7291 */ /* 0x002fe4000f8ec03f */
[----:B------:R-:W-:-:S04]  /*0440*/  UIADD3 UR4, -UR12, 0x100000, URZ ;  /* 0x001000000c047890 */ /* 0x000fc8000fffe13f */
[----:B------:R-:W-:Y:S02]  /*0450*/  USHF.L.U32 UR5, UR4, 0xb, URZ ;  /* 0x0000000b04057899 */ /* 0x000fe4000800063f */
[----:B------:R-:W-:Y:S01]  /*0460*/  USHF.L.U32 UR4, UR4, 0x1, URZ ;  /* 0x0000000104047899 */ /* 0x000fe2000800063f */
[----:B------:R-:W1:Y:S03]  /*0470*/  FENCE.VIEW.ASYNC.S ;  /* 0x00000000000073c6 */ /* 0x000e660000000000 */
[----:B-1----:R1:W1:Y:S08]  /*0480*/  SYNCS.EXCH.64 URZ, [UR11+0x18000], UR8 ;  /* 0x018000080b3f75b2 */ /* 0x0022700008000100 */
[----:B------:R1:W1:Y:S01]  /*0490*/  SYNCS.EXCH.64 URZ, [UR11+0x18028], UR4 ;  /* 0x018028040b3f75b2 */ /* 0x0002620008000100 */
        /* <DEDUP_REMOVED lines=8> */
[----:B------:R-:W-:Y:S01]  /*0520*/  NOP ;  /* 0x0000000000007918 */ /* 0x000fe20000000000 */
.L_x_3:
        /* <DEDUP_REMOVED lines=21> */
[----:B------:R-:W-:Y:S01]  /*0680*/  NOP ;  /* 0x0000000000007918 */ /* 0x000fe20000000000 */
.L_x_4:
[----:B------:R-:W5:Y:S01]  /*0690*/  SHFL.IDX PT, R3, R2, RZ, 0x1f ;  /* 0x00001fff02037589 */ /* 0x000f6200000e0000 */
[----:B------:R-:W-:Y:S01]  /*06a0*/  ELECT P0, URZ, PT ;  /* 0x00000000003f782f */ /* 0x000fe20003800000 */
[----:B------:R-:W-:Y:S01]  /*06b0*/  NOP ;  /* 0x0000000000007918 */ /* 0x000fe20000000000 */
[----:B-1----:R-:W-:Y:S02]  /*06c0*/  UMOV UR4, 0x80 ;  /* 0x0000008000047882 */ /* 0x002fe40000000000 */
[C---:B-----5:R-:W-:Y:S02]  /*06d0*/  ISETP.NE.OR P0, PT, R3.reuse, RZ, !P0 ;  /* 0x000000ff0300720c */ /* 0x060fe40004705670 */
[----:B------:R-:W-:-:S11]  /*06e0*/  ISETP.NE.AND P2, PT, R3, RZ, PT ;  /* 0x000000ff0300720c */ /* 0x000fd60003f45270 */
[----:B------:R-:W-:Y:S01]  /*06f0*/  VOTEU.ALL UP2, P0 ;  /* 0x00000000003f7886 */ /* 0x000fe20000040000 */
[----:B------:R-:W-:Y:S01]  /*0700*/  VOTEU.ALL UP3, P0 ;  /* 0x00000000003f7886 */ /* 0x000fe20000060000 */
[----:B------:R-:W-:Y:S01]  /*0710*/  VOTEU.ALL UP4, P0 ;  /* 0x00000000003f7886 */ /* 0x000fe20000080000 */
[----:B------:R-:W-:Y:S02]  /*0720*/  VOTEU.ALL UP5, P0 ;  /* 0x00000000003f7886 */ /* 0x000fe400000a0000 */
[----:B------:R-:W1:Y:S01]  /*0730*/  @!UP2 S2UR UR9, SR_CgaCtaId ;  /* 0x000000000009a9c3 */ /* 0x000e620000008800 */
[----:B------:R-:W-:Y:S01]  /*0740*/  @!UP2 UMOV UR8, 0x400 ;  /* 0x000004000008a882 */ /* 0x000fe20000000000 */
[----:B------:R-:W-:-:S04]  /*0750*/  @!UP2 UIADD3 UR4, -UR4, 0x100000, URZ ;  /* 0x001000000404a890 */ /* 0x000fc8000fffe13f */
[----:B------:R-:W-:Y:S02]  /*0760*/  @!UP2 USHF.L.U32 UR5, UR4, 0xb, URZ ;  /* 0x0000000b0405a899 */ /* 0x000fe4000800063f */
[----:B------:R-:W-:Y:S02]  /*0770*/  @!UP2 USHF.L.U32 UR4, UR4, 0x1, URZ ;  /* 0x000000010404a899 */ /* 0x000fe4000800063f */
[----:B-1----:R-:W-:Y:S01]  /*0780*/  @!UP2 ULEA UR8, UR9, UR8, 0x18 ;  /* 0x000000080908a291 */ /* 0x002fe2000f8ec03f */
[----:B------:R-:W-:Y:S01]  /*0790*/  VOTEU.ALL UP2, P0 ;  /* 0x00000000003f7886 */ /* 0x000fe20000040000 */
[----:B------:R-:W1:Y:S10]  /*07a0*/  FENCE.VIEW.ASYNC.S ;  /* 0x00000000000073c6 */ /* 0x000e740000000000 */
[----:B-1----:R1:W1:Y:S01]  /*07b0*/  @!UP2 SYNCS.EXCH.64 URZ, [UR8+0x18090], UR4 ;  /* 0x01809004083fa5b2 */ /* 0x0022620008000100 */
[----:B------:R1:W1:Y:S01]  /*07c0*/  @!UP3 SYNCS.EXCH.64 URZ, [UR8+0x18098], UR4 ;  /* 0x01809804083fb5b2 */ /* 0x0002620008000100 */
[----:B------:R1:W1:Y:S01]  /*07d0*/  @!UP4 SYNCS.EXCH.64 URZ, [UR8+0x180a0], UR4 ;  /* 0x0180a004083fc5b2 */ /* 0x0002620008000100 */
[----:B------:R1:W1:Y:S01]  /*07e0*/  @!UP5 SYNCS.EXCH.64 URZ, [UR8+0x180a8], UR4 ;  /* 0x0180a804083fd5b2 */ /* 0x0002620008000100 */
[----:B------:R-:W-:Y:S01]  /*07f0*/  NOP ;  /* 0x0000000000007918 */ /* 0x000fe20000000000 */
[----:B------:R-:W-:Y:S05]  /*0800*/  @P2 BRA `(.L_x_5) ;  /* 0x0000000000482947 */ /* 0x000fea0003800000 */
[----:B-1----:R-:W1:Y:S01]  /*0810*/  S2UR UR5, SR_CgaCtaId ;  /* 0x00000000000579c3 */ /* 0x002e620000008800 */
[----:B------:R-:W-:Y:S01]  /*0820*/  UMOV UR4, 0x400 ;  /* 0x0000040000047882 */ /* 0x000fe20000000000 */
[----:B------:R-:W-:Y:S01]  /*0830*/  UMOV UR8, 0x20 ;  /* 0x0000002000087882 */ /* 0x000fe20000000000 */
[----:B------:R-:W-:Y:S01]  /*0840*/  UMOV UR9, 0x80 ;  /* 0x0000008000097882 */ /* 0x000fe20000000000 */
[----:B------:R-:W-:Y:S01]  /*0850*/  ELECT P0, URZ, PT ;  /* 0x00000000003f782f */ /* 0x000fe20003800000 */
[----:B-1----:R-:W-:Y:S02]  /*0860*/  ULEA UR11, UR5, UR4, 0x18 ;  /* 0x00000004050b7291 */ /* 0x002fe4000f8ec03f */
[----:B------:R-:W-:-:S04]  /*0870*/  UIADD3 UR4, -UR8, 0x100000, URZ ;  /* 0x0010000008047890 */ /* 0x000fc8000fffe13f */
[----:B------:R-:W-:Y:S02]  /*0880*/  USHF.L.U32 UR5, UR4, 0xb, URZ ;  /* 0x0000000b04057899 */ /* 0x000fe4000800063f */
[----:B------:R-:W-:Y:S02]  /*0890*/  USHF.L.U32 UR4, UR4, 0x1, URZ ;  /* 0x0000000104047899 */ /* 0x000fe4000800063f */
        /* <DEDUP_REMOVED lines=9> */
.L_x_5:
[----:B------:R-:W-:Y:S01]  /*0930*/  ISETP.NE.AND P0, PT, RZ, UR38, PT ;  /* 0x00000026ff007c0c */ /* 0x000fe2000bf05270 */
[----:B------:R-:W-:Y:S01]  /*0940*/  IMAD.U32 R2, RZ, RZ, UR10 ;  /* 0x0000000aff027e24 */ /* 0x000fe2000f8e00ff */
[----:B------:R-:W-:Y:S01]  /*0950*/  NOP ;  /* 0x0000000000007918 */ /* 0x000fe20000000000 */
[----:B-1234-:R-:W-:Y:S03]  /*0960*/  BAR.SYNC.DEFER_BLOCKING 0x0 ;  /* 0x0000000000007b1d */ /* 0x01efe60000010000 */
[----:B------:R-:W-:-:S07]  /*0970*/  ISETP.EQ.AND P2, PT, R2, 0x1, P1 ;  /* 0x000000010200780c */ /* 0x000fce0000f42270 */
[----:B------:R-:W-:Y:S06]  /*0980*/  @!P0 BRA `(.L_x_6) ;  /* 0x000000a400048947 */ /* 0x000fec0003800000 */
[----:B------:R-:W-:-:S06]  /*0990*/  UISETP.GT.U32.AND UP2, UPT, UR7, 0x3, UPT ;  /* 0x000000030700788c */ /* 0x000fcc000bf44070 */
[----:B------:R-:W-:-:S13]  /*09a0*/  PLOP3.LUT P0, PT, PT, PT, UP2, 0x80, 0x0 ;  /* 0x000000000000781c */ /* 0x000fda0003f0f028 */
[----:B------:R-:W-:Y:S05]  /*09b0*/  @P0 EXIT ;  /* 0x000000000000094d */ /* 0x000fea0003800000 */
.L_x_7:
[----:B------:R-:W-:-:S08]  /*09c0*/  NOP ;  /* 0x0000000000007918 */ /* 0x000fd00000000000 */
[----:B------:R-:W1:Y:S02]  /*09d0*/  USETMAXREG.TRY_ALLOC.CTAPOOL UP2, 0xf0 ;  /* 0x000000f0000079c8 */ /* 0x000e640008040600 */
[----:B-1----:R-:W-:-:S13]  /*09e0*/  PLOP3.LUT P0, PT, PT, PT, UP2, 0x80, 0x0 ;  /* 0x000000000000781c */ /* 0x002fda0003f0f028 */
[----:B------:R-:W-:Y:S05]  /*09f0*/  @!P0 BRA `(.L_x_7) ;  /* 0xfffffffc00f08947 */ /* 0x000fea000383ffff */
[----:B------:R-:W-:Y:S01]  /*0a00*/  UISETP.NE.AND UP2, UPT, UR38, 0x1, UPT ;  /* 0x000000012600788c */ /* 0x000fe2000bf45270 */
[----:B------:R-:W1:Y:S01]  /*0a10*/  S2UR UR8, SR_CTAID.X ;  /* 0x00000000000879c3 */ /* 0x000e620000002500 */
[----:B------:R-:W-:Y:S01]  /*0a20*/  UMOV UR4, URZ ;  /* 0x0000003f00047c82 */ /* 0x000fe20008000000 */
[----:B------:R-:W-:-:S03]  /*0a30*/  UMOV UR5, URZ ;  /* 0x0000003f00057c82 */ /* 0x000fc60008000000 */
[----:B------:R-:W-:-:S13]  /*0a40*/  PLOP3.LUT P0, PT, PT, PT, UP2, 0x80, 0x0 ;  /* 0x000000000000781c */ /* 0x000fda0003f0f028 */
[----:B------:R-:W-:Y:S05]  /*0a50*/  @!P0 BRA `(.L_x_8) ;  /* 0x00000000003c8947 */ /* 0x000fea0003800000 */
[----:B------:R-:W-:Y:S01]  /*0a60*/  UISETP.NE.AND UP2, UPT, UR38, 0x2, UPT ;  /* 0x000000022600788c */ /* 0x000fe2000bf45270 */
[----:B------:R-:W-:-:S05]  /*0a70*/  UMOV UR5, 0x1 ;  /* 0x0000000100057882 */ /* 0x000fca0000000000 */
[----:B------:R-:W-:-:S13]  /*0a80*/  PLOP3.LUT P1, PT, PT, PT, UP2, 0x80, 0x0 ;  /* 0x000000000000781c */ /* 0x000fda0003f2f028 */
[----:B------:R-:W-:Y:S05]  /*0a90*/  @!P1 BRA `(.L_x_8) ;  /* 0x00000000002c9947 */ /* 0x000fea0003800000 */
[----:B------:R-:W-:-:S06]  /*0aa0*/  UISETP.NE.AND UP2, UPT, UR38, 0x3, UPT ;  /* 0x000000032600788c */ /* 0x000fcc000bf45270 */
[----:B------:R-:W-:-:S13]  /*0ab0*/  PLOP3.LUT P1, PT, PT, PT, UP2, 0x80, 0x0 ;  /* 0x000000000000781c */ /* 0x000fda0003f2f028 */
[----:B------:R-:W-:Y:S05]  /*0ac0*/  @!P1 BRA `(.L_x_9) ;  /* 0x0000000000189947 */ /* 0x000fea0003800000 */
[----:B------:R-:W-:-:S11]  /*0ad0*/  UISETP.NE.AND UP2, UPT, UR38, 0x4, UPT ;  /* 0x000000042600788c */ /* 0x000fd6000bf45270 */
[----:B------:R-:W-:Y:S01]  /*0ae0*/  @!UP2 UMOV UR4, 0x1 ;  /* 0x000000010004a882 */ /* 0x000fe20000000000 */
[----:B------:R-:W-:Y:S01]  /*0af0*/  @!UP2 UMOV UR5, 0x1 ;  /* 0x000000010005a882 */ /* 0x000fe20000000000 */
[----:B------:R-:W-:Y:S01]  /*0b00*/  @UP2 UMOV UR4, URZ ;  /* 0x0000003f00042c82 */ /* 0x000fe20008000000 */
[----:B------:R-:W-:Y:S01]  /*0b10*/  @UP2 UMOV UR5, URZ ;  /* 0x0000003f00052c82 */ /* 0x000fe20008000000 */
[----:B------:R-:W-:Y:S05]  /*0b20*/  BRA `(.L_x_8) ;  /* 0x0000000000087947 */ /* 0x000fea0003800000 */
.L_x_9:
[----:B------:R-:W-:Y:S01]  /*0b30*/  UMOV UR4, 0x1 ;  /* 0x0000000100047882 */ /* 0x000fe20000000000 */
[----:B------:R-:W-:-:S05]  /*0b40*/  UMOV UR5, URZ ;  /* 0x0000003f00057c82 */ /* 0x000fca0008000000 */
.L_x_8:
[----:B------:R-:W-:Y:S05]  /*0b50*/  @!P0 BRA `(.L_x_10) ;  /* 0x0000000000408947 */ /* 0x000fea0003800000 */
[----:B------:R-:W-:-:S06]  /*0b60*/  UISETP.NE.AND UP2, UPT, UR38, 0x2, UPT ;  /* 0x000000022600788c */ /* 0x000fcc000bf45270 */
[----:B------:R-:W-:-:S13]  /*0b70*/  PLOP3.LUT P0, PT, PT, PT, UP2, 0x80, 0x0 ;  /* 0x000000000000781c */ /* 0x000fda0003f0f028 */
[----:B------:R-:W-:Y:S05]  /*0b80*/  @!P0 BRA `(.L_x_11) ;  /* 0x00000000002c8947 */ /* 0x000fea0003800000 */
[----:B------:R-:W-:-:S06]  /*0b90*/  UISETP.NE.AND UP2, UPT, UR38, 0x3, UPT ;  /* 0x000000032600788c */ /* 0x000fcc000bf45270 */
[----:B------:R-:W-:-:S13]  /*0ba0*/  PLOP3.LUT P0, PT, PT, PT, UP2, 0x80, 0x0 ;  /* 0x000000000000781c */ /* 0x000fda0003f0f028 */
[----:B------:R-:W-:Y:S05]  /*0bb0*/  @!P0 BRA `(.L_x_12) ;  /* 0x0000000000188947 */ /* 0x000fea0003800000 */
[----:B------:R-:W-:Y:S01]  /*0bc0*/  UISETP.NE.AND UP2, UPT, UR38, 0x4, UPT ;  /* 0x000000042600788c */ /* 0x000fe2000bf45270 */
[----:B-1----:R-:W-:-:S05]  /*0bd0*/  UMOV UR37, UR8 ;  /* 0x0000000800257c82 */ /* 0x002fca0008000000 */
[----:B------:R-:W-:-:S13]  /*0be0*/  PLOP3.LUT P0, PT, PT, PT, UP2, 0x80, 0x0 ;  /* 0x000000000000781c */ /* 0x000fda0003f0f028 */
[----:B------:R-:W-:Y:S05]  /*0bf0*/  @P0 BRA `(.L_x_13) ;  /* 0x00000000001c0947 */ /* 0x000fea0003800000 */
[----:B------:R-:W-:Y:S01]  /*0c00*/  ULEA UR37, UR8, 0x3, 0x1 ;  /* 0x0000000308257891 */ /* 0x000fe2000f8e083f */
[----:B------:R-:W-:Y:S11]  /*0c10*/  BRA `(.L_x_13) ;  /* 0x0000000000147947 */ /* 0x000ff60003800000 */
.L_x_12:
[----:B-1----:R-:W-:Y:S01]  /*0c20*/  ULEA UR37, UR8, 0x2, 0x1 ;  /* 0x0000000208257891 */ /* 0x002fe2000f8e083f */
[----:B------:R-:W-:Y:S11]  /*0c30*/  BRA `(.L_x_13) ;  /* 0x00000000000c7947 */ /* 0x000ff60003800000 */
.L_x_11:
[----:B-1----:R-:W-:Y:S01]  /*0c40*/  ULEA UR37, UR8, 0x1, 0x1 ;  /* 0x0000000108257891 */ /* 0x002fe2000f8e083f */
[----:B------:R-:W-:Y:S11]  /*0c50*/  BRA `(.L_x_13) ;  /* 0x0000000000047947 */ /* 0x000ff60003800000 */
.L_x_10:
[----:B-1----:R-:W-:-:S12]  /*0c60*/  USHF.L.U32 UR37, UR8, 0x1, URZ ;  /* 0x0000000108257899 */ /* 0x002fd8000800063f */
.L_x_13:
[----:B------:R-:W1:Y:S01]  /*0c70*/  LDC R2, c[0x0][0x28c] ;  /* 0x0000a300ff027b82 */ /* 0x000e620000000800 */
[----:B------:R-:W-:Y:S01]  /*0c80*/  ULOP3.LUT UR6, UR6, 0x1, URZ, 0xfc, !UPT ;  /* 0x0000000106067892 */ /* 0x000fe2000f8efc3f */
[----:B------:R-:W-:-:S03]  /*0c90*/  SHF.R.S32.HI R3, RZ, 0x1f, R0 ;  /* 0x0000001fff037819 */ /* 0x000fc60000011400 */
[----:B------:R-:W-:Y:S01]  /*0ca0*/  UISETP.NE.AND UP2, UPT, UR6, 0x3, UPT ;  /* 0x000000030600788c */ /* 0x000fe2000bf45270 */
[----:B------:R-:W-:Y:S01]  /*0cb0*/  LEA.HI R3, R3, R0, RZ, 0x7 ;  /* 0x0000000003037211 */ /* 0x000fe200078f38ff */
[----:B------:R-:W-:-:S03]  /*0cc0*/  ULEA UR6, UR8, 0xff, 0x7 ;  /* 0x000000ff08067891 */ /* 0x000fc6000f8e383f */
[----:B------:R-:W-:Y:S01]  /*0cd0*/  LOP3.LUT R3, R3, 0xffffff80, RZ, 0xc0, !PT ;  /* 0xffffff8003037812 */ /* 0x000fe200078ec0ff */
[----:B------:R-:W-:Y:S01]  /*0ce0*/  USHF.R.U32.HI UR6, URZ, 0x7, UR6 ;  /* 0x000000073f067899 */ /* 0x000fe20008011606 */
[----:B------:R-:W-:Y:S02]  /*0cf0*/  PLOP3.LUT P0, PT, PT, PT, UP2, 0x80, 0x0 ;  /* 0x000000000000781c */ /* 0x000fe40003f0f028 */
[----:B------:R-:W-:Y:S01]  /*0d00*/  IADD3 R3, -R3, R0, RZ ;  /* 0x0000000003037210 */ /* 0x000fe20007ffe1ff */
[----:B-1----:R-:W-:-:S05]  /*0d10*/  VIADD R2, R2, 0x7f ;  /* 0x0000007f02027836 */ /* 0x002fca0000000000 */
[----:B------:R-:W-:-:S04]  /*0d20*/  SHF.R.S32.HI R5, RZ, 0x1f, R2 ;  /* 0x0000001fff057819 */ /* 0x000fc80000011402 */
[----:B------:R-:W-:-:S04]  /*0d30*/  LEA.HI R5, R5, R2, RZ, 0x7 ;  /* 0x0000000205057211 */ /* 0x000fc800078f38ff */
[----:B------:R-:W-:-:S04]  /*0d40*/  SHF.R.S32.HI R5, RZ, 0x7, R5 ;  /* 0x00000007ff057819 */ /* 0x000fc80000011405 */
[----:B------:R-:W-:Y:S01]  /*0d50*/  VIMNMX R8, R5, UR6, PT ;  /* 0x0000000605087c48 */ /* 0x000fe2000bfe0100 */
[----:B------:R-:W-:Y:S06]  /*0d60*/  @!P0 BRA `(.L_x_14) ;  /* 0x0000000000048947 */ /* 0x000fec0003800000 */
[----:B------:R-:W-:Y:S01]  /*0d70*/  BPT.TRAP 0x1 ;  /* 0x000000040000795c */ /* 0x000fe20000300000 */
.L_x_14:
[----:B------:R-:W1:Y:S01]  /*0d80*/  S2UR UR6, SR_CgaCtaId ;  /* 0x00000000000679c3 */ /* 0x000e620000008800 */
[----:B------:R-:W-:Y:S01]  /*0d90*/  UMOV UR36, 0x400 ;  /* 0x0000040000247882 */ /* 0x000fe20000000000 */
[----:B------:R-:W-:Y:S01]  /*0da0*/  IMAD.U32 R6, RZ, RZ, UR4 ;  /* 0x00000004ff067e24 */ /* 0x000fe2000f8e00ff */
[----:B------:R-:W-:-:S04]  /*0db0*/  SHF.R.S32.HI R0, RZ, 0x1f, R3 ;  /* 0x0000001fff007819 */ /* 0x000fc80000011403 */
[----:B------:R-:W-:Y:S02]  /*0dc0*/  SHF.L.U32 R6, R6, 0x1f, RZ ;  /* 0x0000001f06067819 */ /* 0x000fe400000006ff */
[CC--:B------:R-:W-:Y:S02]  /*0dd0*/  LEA.HI R2, R0.reuse, R3.reuse, RZ, 0x2 ;  /* 0x0000000300027211 */ /* 0x0c0fe400078f10ff */
[----:B------:R-:W-:Y:S02]  /*0de0*/  LEA.HI R0, R0, R3, RZ, 0x5 ;  /* 0x0000000300007211 */ /* 0x000fe400078f28ff */
[--C-:B------:R-:W-:Y:S02]  /*0df0*/  SHF.R.S32.HI R4, RZ, 0x2, R2.reuse ;  /* 0x00000002ff047819 */ /* 0x100fe40000011402 */
[----:B------:R-:W-:Y:S02]  /*0e00*/  SHF.R.S32.HI R5, RZ, 0x1f, R2 ;  /* 0x0000001fff057819 */ /* 0x000fe40000011402 */
[----:B------:R-:W-:-:S02]  /*0e10*/  SHF.R.S32.HI R0, RZ, 0x5, R0 ;  /* 0x00000005ff007819 */ /* 0x000fc40000011400 */
[----:B------:R-:W-:Y:S02]  /*0e20*/  LEA.HI R5, R5, R4, RZ, 0x3 ;  /* 0x0000000405057211 */ /* 0x000fe400078f18ff */
[----:B------:R-:W-:Y:S02]  /*0e30*/  LOP3.LUT R2, R2, 0x7ffffffc, RZ, 0xc0, !PT ;  /* 0x7ffffffc02027812 */ /* 0x000fe400078ec0ff */
[----:B------:R-:W-:Y:S01]  /*0e40*/  LOP3.LUT R5, R5, 0xfffffff8, RZ, 0xc0, !PT ;  /* 0xfffffff805057812 */ /* 0x000fe200078ec0ff */
[----:B-1----:R-:W-:Y:S01]  /*0e50*/  ULEA UR36, UR6, UR36, 0x18 ;  /* 0x0000002406247291 */ /* 0x002fe2000f8ec03f */
[----:B------:R-:W-:-:S03]  /*0e60*/  IADD3 R2, R3, -R2, RZ ;  /* 0x8000000203027210 */ /* 0x000fc60007ffe0ff */
[----:B------:R-:W-:Y:S01]  /*0e70*/  ULEA UR6, UR5, UR36, 0x3 ;  /* 0x0000002405067291 */ /* 0x000fe2000f8e183f */
[----:B------:R-:W-:-:S04]  /*0e80*/  IMAD.IADD R5, R4, 0x1, -R5 ;  /* 0x0000000104057824 */ /* 0x000fc800078e0a05 */
[----:B------:R-:W-:Y:S02]  /*0e90*/  IMAD R0, R0, 0x10, R5 ;  /* 0x0000001000007824 */ /* 0x000fe400078e0205 */
[----:B------:R-:W-:Y:S02]  /*0ea0*/  IMAD.U32 R5, RZ, RZ, UR37 ;  /* 0x00000025ff057e24 */ /* 0x000fe4000f8e00ff */
[----:B------:R-:W1:Y:S02]  /*0eb0*/  SYNCS.PHASECHK.TRANS64.TRYWAIT P1, [UR6+0x18050], R6 ;  /* 0x01805006ff0075a7 */ /* 0x000e640008020146 */
[----:B-1----:R-:W-:Y:S05]  /*0ec0*/  @!P1 BRA `(.L_x_15) ;  /* 0x000000ac00d49947 */ /* 0x002fea0003800000 */
.L_x_101:
[----:B------:R-:W-:Y:S01]  /*0ed0*/  SHF.L.U32 R7, R2, 0x1, RZ ;  /* 0x0000000102077819 */ /* 0x000fe200000006ff */
[----:B------:R-:W-:Y:S01]  /*0ee0*/  IMAD R0, R5, 0x40, R0 ;  /* 0x0000004005007824 */ /* 0x000fe200078e0200 */
[----:B------:R-:W-:Y:S06]  /*0ef0*/  @!P0 BRA `(.L_x_16) ;  /* 0x0000000000048947 */ /* 0x000fec0003800000 */
[----:B------:R-:W-:Y:S01]  /*0f00*/  BPT.TRAP 0x1 ;  /* 0x000000040000795c */ /* 0x000fe20000300000 */
.L_x_16:
[----:B------:R-:W-:Y:S01]  /*0f10*/  SHF.L.U32 R9, RZ, 0x1f, RZ ;  /* 0x0000001fff097819 */ /* 0x000fe200000006ff */
[----:B------:R-:W-:Y:S01]  /*0f20*/  UIADD3 UR21, UR36, 0x18090, URZ ;  /* 0x0001809024157890 */ /* 0x000fe2000fffe03f */
[----:B------:R-:W-:Y:S02]  /*0f30*/  ISETP.NE.AND P2, PT, RZ, UR7, PT ;  /* 0x00000007ff007c0c */ /* 0x000fe4000bf45270 */
[----:B------:R-:W2:Y:S02]  /*0f40*/  SYNCS.PHASECHK.TRANS64.TRYWAIT P1, [UR36+0x18000], R9 ;  /* 0x01800009ff0075a7 */ /* 0x000ea40008020164 */
[----:B--2---:R-:W-:Y:S09]  /*0f50*/  @!P1 BRA `(.L_x_17) ;  /* 0x000000ac00c89947 */ /* 0x004ff20003800000 */
.L_x_102:
[----:B------:R-:W-:Y:S01]  /*0f60*/  ULEA UR23, UR38, UR21, 0x3 ;  /* 0x0000001526177291 */ /* 0x000fe2000f8e183f */
[----:B--2---:R-:W-:-:S04]  /*0f70*/  SEL R2, RZ, 0x1, P2 ;  /* 0x00000001ff027807 */ /* 0x004fc80001000000 */
[----:B------:R-:W-:-:S04]  /*0f80*/  SHF.L.U32 R2, R2, 0x1f, RZ ;  /* 0x0000001f02027819 */ /* 0x000fc800000006ff */
[----:B------:R-:W2:Y:S02]  /*0f90*/  SYNCS.PHASECHK.TRANS64.TRYWAIT P1, [UR23+-0x8], R2 ;  /* 0xfffff802ff0075a7 */ /* 0x000ea40008020157 */
[----:B--2---:R-:W-:Y:S05]  /*0fa0*/  @!P1 BRA `(.L_x_18) ;  /* 0x000000ac00cc9947 */ /* 0x004fea0003800000 */
.L_x_103:
[----:B------:R-:W-:Y:S01]  /*0fb0*/  USHF.R.U32.HI UR4, URZ, 0x4, UR36 ;  /* 0x000000043f047899 */ /* 0x000fe20008011624 */
[----:B------:R-:W-:Y:S01]  /*0fc0*/  WARPGROUP.ARRIVE ;  /* 0x00000000000079c5 */ /* 0x000fe20000000000 */
[----:B------:R-:W-:Y:S01]  /*0fd0*/  UIADD3 UR6, UR36, 0x4000, URZ ;  /* 0x0000400024067890 */ /* 0x000fe2000fffe03f */
[C---:B------:R-:W-:Y:S01]  /*0fe0*/  IADD3 R5, R7.reuse, 0x9, RZ ;  /* 0x0000000907057810 */ /* 0x040fe20007ffe0ff */
[----:B------:R-:W-:Y:S01]  /*0ff0*/  ULOP3.LUT UR4, UR4, 0x3fff, URZ, 0xc0, !UPT ;  /* 0x00003fff04047892 */ /* 0x000fe2000f8ec03f */
[C---:B------:R-:W-:Y:S01]  /*1000*/  ISETP.GT.AND P2, PT, R0.reuse, R7, PT ;  /* 0x000000070000720c */ /* 0x040fe20003f44270 */
[----:B------:R-:W-:Y:S01]  /*1010*/  USHF.R.U32.HI UR6, URZ, 0x4, UR6 ;  /* 0x000000043f067899 */ /* 0x000fe20008011606 */
[C---:B------:R-:W-:Y:S01]  /*1020*/  ISETP.GE.AND P4, PT, R0.reuse, R5, PT ;  /* 0x000000050000720c */ /* 0x040fe20003f86270 */
[----:B------:R-:W-:Y:S01]  /*1030*/  ULOP3.LUT UR4, UR4, 0x10000, URZ, 0xfc, !UPT ;  /* 0x0001000004047892 */ /* 0x000fe2000f8efc3f */
[C---:B------:R-:W-:Y:S01]  /*1040*/  IADD3 R5, R7.reuse, 0x19, RZ ;  /* 0x0000001907057810 */ /* 0x040fe20007ffe0ff */
[----:B------:R-:W-:Y:S01]  /*1050*/  ULOP3.LUT UR20, UR6, 0x3fff, URZ, 0xc0, !UPT ;  /* 0x00003fff06147892 */ /* 0x000fe2000f8ec03f */
[C---:B------:R-:W-:Y:S01]  /*1060*/  IADD3 R13, R7.reuse, 0x11, RZ ;  /* 0x00000011070d7810 */ /* 0x040fe20007ffe0ff */
[----:B------:R-:W-:Y:S01]  /*1070*/  ULEA UR4, UR5, UR4, 0x9 ;  /* 0x0000000405047291 */ /* 0x000fe2000f8e483f */
[C---:B-1----:R-:W-:Y:S01]  /*1080*/  VIADD R3, R7.reuse, 0x8 ;  /* 0x0000000807037836 */ /* 0x042fe20000000000 */
[----:B------:R-:W-:Y:S01]  /*1090*/  ULOP3.LUT UR22, UR20, 0x10000, URZ, 0xfc, !UPT ;  /* 0x0001000014167892 */ /* 0x000fe2000f8efc3f */
[C---:B------:R-:W-:Y:S01]  /*10a0*/  ISETP.GE.AND P1, PT, R0.reuse, R7, PT ;  /* 0x000000070000720c */ /* 0x040fe20003f26270 */
[----:B------:R-:W-:Y:S01]  /*10b0*/  UMOV UR5, 0x40000040 ;  /* 0x4000004000057882 */ /* 0x000fe20000000000 */
[----:B------:R-:W-:Y:S01]  /*10c0*/  UMOV UR11, 0x40000040 ;  /* 0x40000040000b7882 */ /* 0x000fe20000000000 */
[----:B------:R-:W-:Y:S01]  /*10d0*/  UMOV UR9, UR5 ;  /* 0x0000000500097c82 */ /* 0x000fe20008000000 */
[----:B------:R-:W-:Y:S01]  /*10e0*/  UMOV UR8, UR4 ;  /* 0x0000000400087c82 */ /* 0x000fe20008000000 */
[----:B------:R-:W-:Y:S01]  /*10f0*/  UIADD3 UR12, UR4, 0x4, URZ ;  /* 0x00000004040c7890 */ /* 0x000fe2000fffe03f */
[C---:B------:R-:W-:Y:S01]  /*1100*/  ISETP.GE.AND P5, PT, R0.reuse, R13, PT ;  /* 0x0000000d0000720c */ /* 0x040fe20003fa6270 */
[----:B------:R-:W-:Y:S01]  /*1110*/  UMOV UR10, UR22 ;  /* 0x00000016000a7c82 */ /* 0x000fe20008000000 */
[----:B------:R-:W-:Y:S01]  /*1120*/  UIADD3 UR14, UR22, 0x4, URZ ;  /* 0x00000004160e7890 */ /* 0x000fe2000fffe03f */
[----:B------:R-:W-:Y:S01]  /*1130*/  HGMMA.64x128x16.F32.BF16 R24, gdesc[UR8], RZ, !UPT, gsb0 ;  /* 0x01e00000081879f0 */ /* 0x000fe2000c0018ff */
[----:B------:R-:W-:Y:S01]  /*1140*/  UIADD3 UR8, UR4, 0x2, URZ ;  /* 0x0000000204087890 */ /* 0x000fe2000fffe03f */
[C---:B------:R-:W-:Y:S01]  /*1150*/  ISETP.GE.AND P3, PT, R0.reuse, R3, PT ;  /* 0x000000030000720c */ /* 0x040fe20003f66270 */
[----:B------:R-:W-:Y:S01]  /*1160*/  UIADD3 UR10, UR22, 0x2, URZ ;  /* 0x00000002160a7890 */ /* 0x000fe2000fffe03f */
[C---:B------:R-:W-:Y:S01]  /*1170*/  VIADD R3, R7.reuse, 0x18 ;  /* 0x0000001807037836 */ /* 0x040fe20000000000 */
[----:B------:R-:W-:Y:S01]  /*1180*/  UMOV UR9, 0x40000040 ;  /* 0x4000004000097882 */ /* 0x000fe20000000000 */
[----:B------:R-:W-:Y:S01]  /*1190*/  UMOV UR11, 0x40000040 ;  /* 0x40000040000b7882 */ /* 0x000fe20000000000 */
[----:B------:R-:W-:Y:S01]  /*11a0*/  UMOV UR13, 0x40000040 ;  /* 0x40000040000d7882 */ /* 0x000fe20000000000 */
[----:B------:R-:W-:Y:S01]  /*11b0*/  UMOV UR15, 0x40000040 ;  /* 0x40000040000f7882 */ /* 0x000fe20000000000 */
[----:B------:R-:W-:Y:S01]  /*11c0*/  UIADD3 UR16, UR4, 0x6, URZ ;  /* 0x0000000604107890 */ /* 0x000fe2000fffe03f */
[----:B------:R-:W-:Y:S01]  /*11d0*/  VIADD R11, R7, 0x10 ;  /* 0x00000010070b7836 */ /* 0x000fe20000000000 */
[----:B------:R-:W-:Y:S01]  /*11e0*/  UIADD3 UR18, UR22, 0x6, URZ ;  /* 0x0000000616127890 */ /* 0x000fe2000fffe03f */
[----:B------:R-:W-:Y:S01]  /*11f0*/  P2R R12, PR, RZ, 0x1 ;  /* 0x00000001ff0c7803 */ /* 0x000fe20000000000 */
[----:B------:R-:W-:Y:S01]  /*1200*/  UMOV UR17, 0x40000040 ;  /* 0x4000004000117882 */ /* 0x000fe20000000000 */
[----:B------:R-:W-:Y:S01]  /*1210*/  UMOV UR19, 0x40000040 ;  /* 0x4000004000137882 */ /* 0x000fe20000000000 */
[----:B------:R-:W-:Y:S01]  /*1220*/  ISETP.GE.AND P6, PT, R0, R11, PT ;  /* 0x0000000b0000720c */ /* 0x000fe20003fc6270 */
[----:B------:R-:W-:Y:S01]  /*1230*/  ULDC UR6, c[0x0][0x604] ;  /* 0x0001810000067ab9 */ /* 0x000fe20000000800 */
[----:B------:R-:W-:-:S04]  /*1240*/  USHF.L.U32 UR7, UR7, 0x3, URZ ;  /* 0x0000000307077899 */ /* 0x000fc8000800063f */
[----:B------:R-:W-:Y:S01]  /*1250*/  ULOP3.LUT UR7, UR7, 0x8, URZ, 0xc, !UPT ;  /* 0x0000000807077892 */ /* 0x000fe2000f8e0c3f */
[----:B------:R-:W-:Y:S02]  /*1260*/  WARPGROUP.DEPBAR.LE gsb0, 0x0 ;  /* 0x00008000000079c5 */ /* 0x000fe40000010000 */
[----:B------:R-:W-:-:S06]  /*1270*/  WARPGROUP.ARRIVE ;  /* 0x00000000000079c5 */ /* 0x000fcc0000000000 */
[----:B------:R-:W-:Y:S03]  /*1280*/  HGMMA.64x128x16.F32.BF16 R24, gdesc[UR8], R24, gsb0 ;  /* 0x01e00000081879f0 */ /* 0x000fe60008001818 */
[----:B------:R-:W-:Y:S02]  /*1290*/  WARPGROUP.DEPBAR.LE gsb0, 0x0 ;  /* 0x00008000000079c5 */ /* 0x000fe40000010000 */
[----:B------:R-:W-:-:S07]  /*12a0*/  WARPGROUP.ARRIVE ;  /* 0x00000000000079c5 */ /* 0x000fce0000000000 */
[----:B------:R-:W-:Y:S03]  /*12b0*/  HGMMA.64x128x16.F32.BF16 R24, gdesc[UR12], R24, gsb0 ;  /* 0x01e000000c1879f0 */ /* 0x000fe60008001818 */
[----:B------:R-:W-:Y:S02]  /*12c0*/  WARPGROUP.DEPBAR.LE gsb0, 0x0 ;  /* 0x00008000000079c5 */ /* 0x000fe40000010000 */
[----:B------:R-:W-:-:S07]  /*12d0*/  WARPGROUP.ARRIVE ;  /* 0x00000000000079c5 */ /* 0x000fce0000000000 */
[----:B------:R-:W-:Y:S03]  /*12e0*/  HGMMA.64x128x16.F32.BF16 R24, gdesc[UR16], R24, gsb0 ;  /* 0x01e00000101879f0 */ /* 0x000fe60008001818 */
[----:B------:R-:W-:Y:S02]  /*12f0*/  WARPGROUP.DEPBAR.LE gsb0, 0x0 ;  /* 0x00008000000079c5 */ /* 0x000fe40000010000 */
[----:B------:R-:W-:Y:S02]  /*1300*/  FSEL R25, R25, -INF , P2 ;  /* 0xff80000019197808 */ /* 0x000fe40001000000 */
[----:B------:R-:W-:Y:S02]  /*1310*/  FSEL R31, R31, -INF , P2 ;  /* 0xff8000001f1f7808 */ /* 0x000fe40001000000 */
[----:B------:R-:W-:Y:S02]  /*1320*/  ISETP.GE.AND P2, PT, R0, R5, PT ;  /* 0x000000050000720c */ /* 0x000fe40003f46270 */
[----:B------:R-:W-:-:S02]  /*1330*/  IADD3 R5, R7, 0x21, RZ ;  /* 0x0000002107057810 */ /* 0x000fc40007ffe0ff */
[----:B------:R-:W-:Y:S02]  /*1340*/  FSEL R29, R29, -INF , P4 ;  /* 0xff8000001d1d7808 */ /* 0x000fe40002000000 */
[----:B------:R-:W-:Y:S02]  /*1350*/  FSEL R35, R35, -INF , P4 ;  /* 0xff80000023237808 */ /* 0x000fe40002000000 */
[----:B------:R-:W-:Y:S02]  /*1360*/  ISETP.GE.AND P4, PT, R0, R5, PT ;  /* 0x000000050000720c */ /* 0x000fe40003f86270 */
[----:B------:R-:W-:Y:S02]  /*1370*/  IADD3 R5, R7, 0x29, RZ ;  /* 0x0000002907057810 */ /* 0x000fe40007ffe0ff */
[----:B------:R-:W-:Y:S02]  /*1380*/  FSEL R24, R24, -INF , P1 ;  /* 0xff80000018187808 */ /* 0x000fe40000800000 */
[----:B------:R-:W-:-:S02]  /*1390*/  FSEL R33, R33, -INF , P5 ;  /* 0xff80000021217808 */ /* 0x000fc40002800000 */
[----:B------:R-:W-:Y:S02]  /*13a0*/  FSEL R39, R39, -INF , P5 ;  /* 0xff80000027277808 */ /* 0x000fe40002800000 */
[----:B------:R-:W-:Y:S02]  /*13b0*/  ISETP.GE.AND P5, PT, R0, R5, PT ;  /* 0x000000050000720c */ /* 0x000fe40003fa6270 */
[----:B------:R-:W-:Y:S02]  /*13c0*/  FSEL R28, R28, -INF , P3 ;  /* 0xff8000001c1c7808 */ /* 0x000fe40001800000 */
[----:B------:R-:W-:Y:S02]  /*13d0*/  FMNMX R5, R24, R25, !PT ;  /* 0x0000001918057209 */ /* 0x000fe40007800000 */
[----:B------:R-:W-:Y:S02]  /*13e0*/  FSEL R30, R30, -INF , P1 ;  /* 0xff8000001e1e7808 */ /* 0x000fe40000800000 */
[----:B------:R-:W-:Y:S01]  /*13f0*/  ISETP.GE.AND P1, PT, R0, R3, PT ;  /* 0x000000030000720c */ /* 0x000fe20003f26270 */
[----:B------:R-:W-:Y:S01]  /*1400*/  VIADD R3, R7, 0x20 ;  /* 0x0000002007037836 */ /* 0x000fe20000000000 */
[----:B------:R-:W-:-:S02]  /*1410*/  FMNMX R2, R28, R5, !PT ;  /* 0x000000051c027209 */ /* 0x000fc40007800000 */
[----:B------:R-:W-:Y:S02]  /*1420*/  FSEL R34, R34, -INF , P3 ;  /* 0xff80000022227808 */ /* 0x000fe40001800000 */
[----:B------:R-:W-:Y:S02]  /*1430*/  FSEL R32, R32, -INF , P6 ;  /* 0xff80000020207808 */ /* 0x000fe40003000000 */
[----:B------:R-:W-:Y:S02]  /*1440*/  FMNMX R5, R29, R2, !PT ;  /* 0x000000021d057209 */ /* 0x000fe40007800000 */
[----:B------:R-:W-:Y:S01]  /*1450*/  ISETP.GE.AND P3, PT, R0, R3, PT ;  /* 0x000000030000720c */ /* 0x000fe20003f66270 */
[----:B------:R-:W-:Y:S01]  /*1460*/  VIADD R3, R7, 0x28 ;  /* 0x0000002807037836 */ /* 0x000fe20000000000 */
[----:B------:R-:W-:Y:S02]  /*1470*/  FMNMX R2, R32, R5, !PT ;  /* 0x0000000520027209 */ /* 0x000fe40007800000 */
[----:B------:R-:W-:-:S02]  /*1480*/  FSEL R38, R38, -INF , P6 ;  /* 0xff80000026267808 */ /* 0x000fc40003000000 */
[----:B------:R-:W-:Y:S01]  /*1490*/  ISETP.GE.AND P6, PT, R0, R3, PT ;  /* 0x000000030000720c */ /* 0x000fe20003fc6270 */
[----:B------:R-:W-:Y:S01]  /*14a0*/  VIADD R3, R7, 0x30 ;  /* 0x0000003007037836 */ /* 0x000fe20000000000 */
[----:B------:R-:W-:Y:S02]  /*14b0*/  FSEL R36, R36, -INF , P1 ;  /* 0xff80000024247808 */ /* 0x000fe40000800000 */
[----:B------:R-:W-:Y:S02]  /*14c0*/  FMNMX R5, R33, R2, !PT ;  /* 0x0000000221057209 */ /* 0x000fe40007800000 */
[----:B------:R-:W-:Y:S02]  /*14d0*/  FSEL R42, R42, -INF , P1 ;  /* 0xff8000002a2a7808 */ /* 0x000fe40000800000 */
[----:B------:R-:W-:Y:S02]  /*14e0*/  FSEL R37, R37, -INF , P2 ;  /* 0xff80000025257808 */ /* 0x000fe40001000000 */
[----:B------:R-:W-:-:S02]  /*14f0*/  FMNMX R2, R36, R5, !PT ;  /* 0x0000000524027209 */ /* 0x000fc40007800000 */
[----:B------:R-:W-:Y:S02]  /*1500*/  ISETP.GE.AND P1, PT, R0, R3, PT ;  /* 0x000000030000720c */ /* 0x000fe40003f26270 */
[----:B------:R-:W-:Y:S02]  /*1510*/  IADD3 R3, R7, 0x31, RZ ;  /* 0x0000003107037810 */ /* 0x000fe40007ffe0ff */
[----:B------:R-:W-:Y:S02]  /*1520*/  FSEL R40, R40, -INF , P3 ;  /* 0xff80000028287808 */ /* 0x000fe40001800000 */
[----:B------:R-:W-:Y:S02]  /*1530*/  FMNMX R5, R37, R2, !PT ;  /* 0x0000000225057209 */ /* 0x000fe40007800000 */
[----:B------:R-:W-:Y:S02]  /*1540*/  FSEL R43, R43, -INF , P2 ;  /* 0xff8000002b2b7808 */ /* 0x000fe40001000000 */
[----:B------:R-:W-:Y:S01]  /*1550*/  ISETP.GE.AND P2, PT, R0, R3, PT ;  /* 0x000000030000720c */ /* 0x000fe20003f46270 */
[----:B------:R-:W-:Y:S01]  /*1560*/  VIADD R3, R7, 0x38 ;  /* 0x0000003807037836 */ /* 0x000fe20000000000 */
[----:B------:R-:W-:-:S02]  /*1570*/  FSEL R41, R41, -INF , P4 ;  /* 0xff80000029297808 */ /* 0x000fc40002000000 */
[----:B------:R-:W-:Y:S02]  /*1580*/  FMNMX R2, R40, R5, !PT ;  /* 0x0000000528027209 */ /* 0x000fe40007800000 */
[----:B------:R-:W-:Y:S02]  /*1590*/  FSEL R46, R46, -INF , P3 ;  /* 0xff8000002e2e7808 */ /* 0x000fe40001800000 */
[----:B------:R-:W-:Y:S02]  /*15a0*/  ISETP.GE.AND P3, PT, R0, R3, PT ;  /* 0x000000030000720c */ /* 0x000fe40003f66270 */
[----:B------:R-:W-:Y:S02]  /*15b0*/  FSEL R44, R44, -INF , P6 ;  /* 0xff8000002c2c7808 */ /* 0x000fe40003000000 */
[----:B------:R-:W-:Y:S02]  /*15c0*/  FMNMX R5, R41, R2, !PT ;  /* 0x0000000229057209 */ /* 0x000fe40007800000 */
[----:B------:R-:W-:-:S02]  /*15d0*/  IADD3 R3, R7, 0x39, RZ ;  /* 0x0000003907037810 */ /* 0x000fc40007ffe0ff */
[----:B------:R-:W-:Y:S02]  /*15e0*/  FSEL R47, R47, -INF , P4 ;  /* 0xff8000002f2f7808 */ /* 0x000fe40002000000 */
[----:B------:R-:W-:Y:S02]  /*15f0*/  FSEL R45, R45, -INF , P5 ;  /* 0xff8000002d2d7808 */ /* 0x000fe40002800000 */
[----:B------:R-:W-:Y:S02]  /*1600*/  FMNMX R2, R44, R5, !PT ;  /* 0x000000052c027209 */ /* 0x000fe40007800000 */
[----:B------:R-:W-:Y:S01]  /*1610*/  ISETP.GE.AND P4, PT, R0, R3, PT ;  /* 0x000000030000720c */ /* 0x000fe20003f86270 */
[----:B------:R-:W-:Y:S01]  /*1620*/  VIADD R3, R7, 0x40 ;  /* 0x0000004007037836 */ /* 0x000fe20000000000 */
[----:B------:R-:W-:Y:S02]  /*1630*/  FSEL R48, R48, -INF , P1 ;  /* 0xff80000030307808 */ /* 0x000fe40000800000 */
[----:B------:R-:W-:-:S02]  /*1640*/  FMNMX R5, R45, R2, !PT ;  /* 0x000000022d057209 */ /* 0x000fc40007800000 */
[----:B------:R-:W-:Y:S02]  /*1650*/  FSEL R50, R50, -INF , P6 ;  /* 0xff80000032327808 */ /* 0x000fe40003000000 */
[----:B------:R-:W-:Y:S02]  /*1660*/  ISETP.GE.AND P6, PT, R0, R3, PT ;  /* 0x000000030000720c */ /* 0x000fe40003fc6270 */
[----:B------:R-:W-:Y:S02]  /*1670*/  IADD3 R3, R7, 0x41, RZ ;  /* 0x0000004107037810 */ /* 0x000fe40007ffe0ff */
[----:B------:R-:W-:Y:S02]  /*1680*/  FSEL R49, R49, -INF , P2 ;  /* 0xff80000031317808 */ /* 0x000fe40001000000 */
[----:B------:R-:W-:Y:S02]  /*1690*/  FMNMX R2, R48, R5, !PT ;  /* 0x0000000530027209 */ /* 0x000fe40007800000 */
[----:B------:R-:W-:-:S02]  /*16a0*/  FSEL R51, R51, -INF , P5 ;  /* 0xff80000033337808 */ /* 0x000fc40002800000 */
[----:B------:R-:W-:Y:S01]  /*16b0*/  ISETP.GE.AND P5, PT, R0, R3, PT ;  /* 0x000000030000720c */ /* 0x000fe20003fa6270 */
[----:B------:R-:W-:Y:S01]  /*16c0*/  VIADD R3, R7, 0x48 ;  /* 0x0000004807037836 */ /* 0x000fe20000000000 */
[----:B------:R-:W-:Y:S02]  /*16d0*/  FSEL R52, R52, -INF , P3 ;  /* 0xff80000034347808 */ /* 0x000fe40001800000 */
[----:B------:R-:W-:Y:S02]  /*16e0*/  FMNMX R5, R49, R2, !PT ;  /* 0x0000000231057209 */ /* 0x000fe40007800000 */
[----:B------:R-:W-:Y:S02]  /*16f0*/  FSEL R53, R53, -INF , P4 ;  /* 0xff80000035357808 */ /* 0x000fe40002000000 */
[----:B------:R-:W-:Y:S02]  /*1700*/  FMNMX R2, R52, R5, !PT ;  /* 0x0000000534027209 */ /* 0x000fe40007800000 */
[----:B------:R-:W-:-:S02]  /*1710*/  FSEL R54, R54, -INF , P1 ;  /* 0xff80000036367808 */ /* 0x000fc40000800000 */
[----:B------:R-:W-:Y:S02]  /*1720*/  ISETP.GE.AND P1, PT, R0, R3, PT ;  /* 0x000000030000720c */ /* 0x000fe40003f26270 */
[----:B------:R-:W-:Y:S02]  /*1730*/  IADD3 R3, R7, 0x49, RZ ;  /* 0x0000004907037810 */ /* 0x000fe40007ffe0ff */
[----:B------:R-:W-:Y:S02]  /*1740*/  FSEL R56, R56, -INF , P6 ;  /* 0xff80000038387808 */ /* 0x000fe40003000000 */
[----:B------:R-:W-:Y:S02]  /*1750*/  FMNMX R11, R53, R2, !PT ;  /* 0x00000002350b7209 */ /* 0x000fe40007800000 */
[----:B------:R-:W-:Y:S02]  /*1760*/  IADD3 R5, R7, 0x59, RZ ;  /* 0x0000005907057810 */ /* 0x000fe40007ffe0ff */
[----:B------:R-:W-:-:S02]  /*1770*/  FSEL R55, R55, -INF , P2 ;  /* 0xff80000037377808 */ /* 0x000fc40001000000 */
[----:B------:R-:W-:Y:S01]  /*1780*/  ISETP.GE.AND P2, PT, R0, R3, PT ;  /* 0x000000030000720c */ /* 0x000fe20003f46270 */
[----:B------:R-:W-:Y:S01]  /*1790*/  VIADD R3, R7, 0x50 ;  /* 0x0000005007037836 */ /* 0x000fe20000000000 */
[----:B------:R-:W-:Y:S02]  /*17a0*/  FSEL R57, R57, -INF , P5 ;  /* 0xff80000039397808 */ /* 0x000fe40002800000 */
[----:B------:R-:W-:Y:S02]  /*17b0*/  FMNMX R2, R56, R11, !PT ;  /* 0x0000000b38027209 */ /* 0x000fe40007800000 */
[----:B------:R-:W-:Y:S01]  /*17c0*/  ISETP.GE.AND P0, PT, R0, R5, PT ;  /* 0x000000050000720c */ /* 0x000fe20003f06270 */
[----:B------:R-:W-:Y:S01]  /*17d0*/  VIADD R5, R7, 0x60 ;  /* 0x0000006007057836 */ /* 0x000fe20000000000 */
[----:B------:R-:W-:Y:S02]  /*17e0*/  FSEL R58, R58, -INF , P3 ;  /* 0xff8000003a3a7808 */ /* 0x000fe40001800000 */
[----:B------:R-:W-:-:S02]  /*17f0*/  FSEL R60, R60, -INF , P1 ;  /* 0xff8000003c3c7808 */ /* 0x000fc40000800000 */
[----:B------:R-:W-:Y:S02]  /*1800*/  FMNMX R11, R57, R2, !PT ;  /* 0x00000002390b7209 */ /* 0x000fe40007800000 */
[----:B------:R-:W-:Y:S02]  /*1810*/  ISETP.GE.AND P3, PT, R0, R3, PT ;  /* 0x000000030000720c */ /* 0x000fe40003f66270 */
[C---:B------:R-:W-:Y:S02]  /*1820*/  IADD3 R3, R7.reuse, 0x51, RZ ;  /* 0x0000005107037810 */ /* 0x040fe40007ffe0ff */
[----:B------:R-:W-:Y:S02]  /*1830*/  FSEL R66, R66, -INF , P1 ;  /* 0xff80000042427808 */ /* 0x000fe40000800000 */
[----:B------:R-:W-:Y:S02]  /*1840*/  ISETP.GE.AND P1, PT, R0, R5, PT ;  /* 0x000000050000720c */ /* 0x000fe40003f26270 */
[----:B------:R-:W-:-:S02]  /*1850*/  IADD3 R5, R7, 0x61, RZ ;  /* 0x0000006107057810 */ /* 0x000fc40007ffe0ff */
[----:B------:R-:W-:Y:S02]  /*1860*/  FSEL R61, R61, -INF , P2 ;  /* 0xff8000003d3d7808 */ /* 0x000fe40001000000 */
[----:B------:R-:W-:Y:S02]  /*1870*/  FMNMX R2, R60, R11, !PT ;  /* 0x0000000b3c027209 */ /* 0x000fe40007800000 */
[----:B------:R-:W-:Y:S02]  /*1880*/  FSEL R59, R59, -INF , P4 ;  /* 0xff8000003b3b7808 */ /* 0x000fe40002000000 */
[C---:B------:R-:W-:Y:S01]  /*1890*/  ISETP.GE.AND P4, PT, R0.reuse, R3, PT ;  /* 0x000000030000720c */ /* 0x040fe20003f86270 */
[----:B------:R-:W-:Y:S01]  /*18a0*/  VIADD R3, R7, 0x58 ;  /* 0x0000005807037836 */ /* 0x000fe20000000000 */
        /* <DEDUP_REMOVED lines=9> */
[----:B------:R-:W-:-:S02]  /*1940*/  FSEL R70, R70, -INF , P3 ;  /* 0xff80000046467808 */ /* 0x000fc40001800000 */
        /* <DEDUP_REMOVED lines=10> */
[----:B------:R-:W-:Y:S02]  /*19f0*/  FSEL R84, R84, -INF , P4 ;  /* 0xff80000054547808 */ /* 0x000fe40002000000 */
[----:B------:R-:W-:Y:S02]  /*1a00*/  FMNMX R11, R69, R2, !PT ;  /* 0x00000002450b7209 */ /* 0x000fe40007800000 */
[----:B------:R-:W-:Y:S02]  /*1a10*/  ISETP.GE.AND P4, PT, R0, R5, PT ;  /* 0x000000050000720c */ /* 0x000fe40003f86270 */
[----:B------:R-:W-:-:S02]  /*1a20*/  IADD3 R5, R7, 0x69, RZ ;  /* 0x0000006907057810 */ /* 0x000fc40007ffe0ff */
[----:B------:R-:W-:Y:S02]  /*1a30*/  FSEL R73, R73, -INF , P2 ;  /* 0xff80000049497808 */ /* 0x000fe40001000000 */
[----:B------:R-:W-:Y:S02]  /*1a40*/  FMNMX R2, R72, R11, !PT ;  /* 0x0000000b48027209 */ /* 0x000fe40007800000 */
[----:B------:R-:W-:Y:S02]  /*1a50*/  FSEL R85, R85, -INF , P4 ;  /* 0xff80000055557808 */ /* 0x000fe40002000000 */
[----:B------:R-:W-:Y:S01]  /*1a60*/  ISETP.GE.AND P4, PT, R0, R5, PT ;  /* 0x000000050000720c */ /* 0x000fe20003f86270 */
[----:B------:R-:W-:Y:S01]  /*1a70*/  VIADD R5, R7, 0x70 ;  /* 0x0000007007057836 */ /* 0x000fe20000000000 */
[----:B------:R-:W-:Y:S02]  /*1a80*/  FSEL R76, R76, -INF , P3 ;  /* 0xff8000004c4c7808 */ /* 0x000fe40001800000 */
[----:B------:R-:W-:-:S02]  /*1a90*/  FMNMX R13, R73, R2, !PT ;  /* 0x00000002490d7209 */ /* 0x000fc40007800000 */
[----:B------:R-:W-:Y:S02]  /*1aa0*/  FSEL R63, R63, -INF , P5 ;  /* 0xff8000003f3f7808 */ /* 0x000fe40002800000 */
[----:B------:R-:W-:Y:S02]  /*1ab0*/  IADD3 R11, R7, 0x71, RZ ;  /* 0x00000071070b7810 */ /* 0x000fe40007ffe0ff */
[----:B------:R-:W-:Y:S02]  /*1ac0*/  FSEL R77, R77, -INF , P4 ;  /* 0xff8000004d4d7808 */ /* 0x000fe40002000000 */
[----:B------:R-:W-:Y:S02]  /*1ad0*/  FMNMX R2, R76, R13, !PT ;  /* 0x0000000d4c027209 */ /* 0x000fe40007800000 */
[----:B------:R-:W-:Y:S02]  /*1ae0*/  ISETP.GE.AND P5, PT, R0, R5, PT ;  /* 0x000000050000720c */ /* 0x000fe40003fa6270 */
[----:B------:R-:W-:-:S02]  /*1af0*/  FMNMX R5, R77, R2, !PT ;  /* 0x000000024d057209 */ /* 0x000fc40007800000 */
[----:B------:R-:W-:Y:S02]  /*1b00*/  FSEL R80, R80, -INF , P5 ;  /* 0xff80000050507808 */ /* 0x000fe40002800000 */
[----:B------:R-:W-:Y:S02]  /*1b10*/  ISETP.GE.AND P6, PT, R0, R11, PT ;  /* 0x0000000b0000720c */ /* 0x000fe40003fc6270 */
[----:B------:R-:W-:Y:S02]  /*1b20*/  FMNMX R2, R80, R5, !PT ;  /* 0x0000000550027209 */ /* 0x000fe40007800000 */
[----:B------:R-:W-:Y:S02]  /*1b30*/  FSEL R81, R81, -INF , P6 ;  /* 0xff80000051517808 */ /* 0x000fe40003000000 */
[----:B------:R-:W-:Y:S02]  /*1b40*/  P2R R6, PR, RZ, 0x2 ;  /* 0x00000002ff067803 */ /* 0x000fe40000000000 */
[----:B------:R-:W-:-:S02]  /*1b50*/  FMNMX R5, R81, R2, !PT ;  /* 0x0000000251057209 */ /* 0x000fc40007800000 */
[----:B------:R-:W-:Y:S02]  /*1b60*/  P2R R10, PR, RZ, 0x1 ;  /* 0x00000001ff0a7803 */ /* 0x000fe40000000000 */
[----:B------:R-:W-:Y:S02]  /*1b70*/  FMNMX R2, R84, R5, !PT ;  /* 0x0000000554027209 */ /* 0x000fe40007800000 */
[----:B------:R-:W-:Y:S02]  /*1b80*/  ISETP.GE.AND P0, PT, R0, R3, PT ;  /* 0x000000030000720c */ /* 0x000fe40003f06270 */
[----:B------:R-:W-:Y:S02]  /*1b90*/  FMNMX R2, R85, R2, !PT ;  /* 0x0000000255027209 */ /* 0x000fe40007800000 */
[----:B------:R-:W-:Y:S02]  /*1ba0*/  FSEL R82, R82, -INF , P3 ;  /* 0xff80000052527808 */ /* 0x000fe40001800000 */
[----:B------:R-:W-:Y:S01]  /*1bb0*/  FSEL R83, R83, -INF , P4 ;  /* 0xff80000053537808 */ /* 0x000fe20002000000 */
[----:B------:R-:W1:Y:S01]  /*1bc0*/  SHFL.BFLY PT, R5, R2, 0x1, 0x1f ;  /* 0x0c201f0002057f89 */ /* 0x000e6200000e0000 */
[----:B------:R-:W-:-:S02]  /*1bd0*/  FSEL R74, R74, -INF , P0 ;  /* 0xff8000004a4a7808 */ /* 0x000fc40000000000 */
[----:B------:R-:W-:Y:S02]  /*1be0*/  ISETP.NE.AND P0, PT, R10, RZ, PT ;  /* 0x000000ff0a00720c */ /* 0x000fe40003f05270 */
[----:B------:R-:W-:Y:S02]  /*1bf0*/  FSEL R79, R79, -INF , P2 ;  /* 0xff8000004f4f7808 */ /* 0x000fe40001000000 */
[----:B------:R-:W-:Y:S02]  /*1c00*/  FSEL R87, R87, -INF , P6 ;  /* 0xff80000057577808 */ /* 0x000fe40003000000 */
[----:B------:R-:W-:Y:S02]  /*1c10*/  FSEL R86, R86, -INF , P5 ;  /* 0xff80000056567808 */ /* 0x000fe40002800000 */
[----:B------:R-:W-:Y:S02]  /*1c20*/  FSEL R75, R75, -INF , P0 ;  /* 0xff8000004b4b7808 */ /* 0x000fe40000000000 */
[----:B------:R-:W-:-:S02]  /*1c30*/  ISETP.NE.AND P0, PT, R12, RZ, PT ;  /* 0x000000ff0c00720c */ /* 0x000fc40003f05270 */
[----:B-1----:R-:W-:Y:S01]  /*1c40*/  FMNMX R4, R2, R5, !PT ;  /* 0x0000000502047209 */ /* 0x002fe20007800000 */
[----:B------:R-:W-:-:S04]  /*1c50*/  VIADD R2, R0, 0x8 ;  /* 0x0000000800027836 */ /* 0x000fc80000000000 */
[----:B------:R-:W1:Y:S01]  /*1c60*/  SHFL.BFLY PT, R5, R4, 0x2, 0x1f ;  /* 0x0c401f0004057f89 */ /* 0x000e6200000e0000 */
[CC--:B------:R-:W-:Y:S02]  /*1c70*/  ISETP.GE.AND P3, PT, R2.reuse, R7.reuse, PT ;  /* 0x000000070200720c */ /* 0x0c0fe40003f66270 */
[----:B------:R-:W-:Y:S02]  /*1c80*/  ISETP.GT.AND P4, PT, R2, R7, PT ;  /* 0x000000070200720c */ /* 0x000fe40003f84270 */
[----:B-1----:R-:W-:Y:S02]  /*1c90*/  FMNMX R5, R4, R5, !PT ;  /* 0x0000000504057209 */ /* 0x002fe40007800000 */
[----:B------:R-:W-:Y:S02]  /*1ca0*/  FSEL R4, R27, -INF , P4 ;  /* 0xff8000001b047808 */ /* 0x000fe40002000000 */
[----:B------:R-:W-:-:S04]  /*1cb0*/  FSETP.NEU.AND P1, PT, R5, -INF , PT ;  /* 0xff8000000500780b */ /* 0x000fc80003f2d000 */
[----:B------:R-:W-:Y:S02]  /*1cc0*/  FSEL R3, R5, RZ, P1 ;  /* 0x000000ff05037208 */ /* 0x000fe40000800000 */
[----:B------:R-:W-:-:S03]  /*1cd0*/  ISETP.NE.AND P1, PT, R6, RZ, PT ;  /* 0x000000ff0600720c */ /* 0x000fc60003f25270 */
[----:B------:R-:W-:Y:S01]  /*1ce0*/  FMUL R16, R3, UR6 ;  /* 0x0000000603107c20 */ /* 0x000fe20008400000 */
[----:B------:R-:W-:Y:S02]  /*1cf0*/  FSEL R78, R78, -INF , P1 ;  /* 0xff8000004e4e7808 */ /* 0x000fe40000800000 */
[----:B------:R-:W-:Y:S01]  /*1d00*/  FSEL R3, R26, -INF , P3 ;  /* 0xff8000001a037808 */ /* 0x000fe20001800000 */
[--C-:B------:R-:W-:Y:S01]  /*1d10*/  FFMA R24, R24, UR6, -R16.reuse ;  /* 0x0000000618187c23 */ /* 0x100fe20008000810 */
[--C-:B------:R-:W-:Y:S01]  /*1d20*/  FFMA R11, R25, UR6, -R16.reuse ;  /* 0x00000006190b7c23 */ /* 0x100fe20008000810 */
[--C-:B------:R-:W-:Y:S01]  /*1d30*/  FFMA R10, R36, UR6, -R16.reuse ;  /* 0x00000006240a7c23 */ /* 0x100fe20008000810 */
[----:B------:R-:W-:Y:S01]  /*1d40*/  FMNMX R13, R3, R4, !PT ;  /* 0x00000004030d7209 */ /* 0x000fe20007800000 */
[--C-:B------:R-:W-:Y:S01]  /*1d50*/  FFMA R28, R28, UR6, -R16.reuse ;  /* 0x000000061c1c7c23 */ /* 0x100fe20008000810 */
[----:B------:R-:W-:Y:S01]  /*1d60*/  FSETP.GEU.AND P1, PT, R24, -126, PT ;  /* 0xc2fc00001800780b */ /* 0x000fe20003f2e000 */
        /* <DEDUP_REMOVED lines=12> */
[----:B------:R-:W-:Y:S01]  /*1e30*/  @!P1 FMUL R24, R24, 0.5 ;  /* 0x3f00000018189820 */ /* 0x000fe20000400000 */
[----:B------:R-:W-:Y:S01]  /*1e40*/  FMNMX R15, R35, R6, !PT ;  /* 0x00000006230f7209 */ /* 0x000fe20007800000 */
[--C-:B------:R-:W-:Y:S01]  /*1e50*/  FFMA R41, R41, UR6, -R16.reuse ;  /* 0x0000000629297c23 */ /* 0x100fe20008000810 */
[----:B------:R-:W-:Y:S01]  /*1e60*/  FSETP.GEU.AND P6, PT, R33, -126, PT ;  /* 0xc2fc00002100780b */ /* 0x000fe20003fce000 */
[----:B------:R-:W-:Y:S01]  /*1e70*/  @!P2 FMUL R11, R11, 0.5 ;  /* 0x3f0000000b0ba820 */ /* 0x000fe20000400000 */
[----:B------:R-:W-:Y:S01]  /*1e80*/  FMNMX R6, R38, R15, !PT ;  /* 0x0000000f26067209 */ /* 0x000fe20007800000 */
[----:B------:R-:W1:Y:S01]  /*1e90*/  MUFU.EX2 R24, R24 ;  /* 0x0000001800187308 */ /* 0x000e620000000800 */
[----:B------:R-:W-:Y:S01]  /*1ea0*/  FSETP.GEU.AND P5, PT, R32, -126, PT ;  /* 0xc2fc00002000780b */ /* 0x000fe20003fae000 */
[----:B------:R-:W-:Y:S01]  /*1eb0*/  @!P3 FMUL R28, R28, 0.5 ;  /* 0x3f0000001c1cb820 */ /* 0x000fe20000400000 */
[----:B------:R-:W-:Y:S01]  /*1ec0*/  FMNMX R17, R39, R6, !PT ;  /* 0x0000000627117209 */ /* 0x000fe20007800000 */
[--C-:B------:R-:W-:Y:S01]  /*1ed0*/  FFMA R45, R45, UR6, -R16.reuse ;  /* 0x000000062d2d7c23 */ /* 0x100fe20008000810 */
[--C-:B------:R-:W-:Y:S01]  /*1ee0*/  FFMA R49, R49, UR6, -R16.reuse ;  /* 0x0000000631317c23 */ /* 0x100fe20008000810 */
[----:B------:R-:W-:Y:S01]  /*1ef0*/  @!P4 FMUL R29, R29, 0.5 ;  /* 0x3f0000001d1dc820 */ /* 0x000fe20000400000 */
[----:B------:R-:W-:Y:S01]  /*1f00*/  FMNMX R6, R42, R17, !PT ;  /* 0x000000112a067209 */ /* 0x000fe20007800000 */
[----:B------:R-:W2:Y:S01]  /*1f10*/  MUFU.EX2 R11, R11 ;  /* 0x0000000b000b7308 */ /* 0x000ea20000000800 */
[--C-:B------:R-:W-:Y:S01]  /*1f20*/  FFMA R14, R52, UR6, -R16.reuse ;  /* 0x00000006340e7c23 */ /* 0x100fe20008000810 */
[----:B------:R-:W-:Y:S01]  /*1f30*/  @!P6 FMUL R33, R33, 0.5 ;  /* 0x3f0000002121e820 */ /* 0x000fe20000400000 */
[----:B------:R-:W-:Y:S01]  /*1f40*/  FMNMX R17, R43, R6, !PT ;  /* 0x000000062b117209 */ /* 0x000fe20007800000 */
[--C-:B------:R-:W-:Y:S01]  /*1f50*/  FFMA R53, R53, UR6, -R16.reuse ;  /* 0x0000000635357c23 */ /* 0x100fe20008000810 */
[--C-:B------:R-:W-:Y:S01]  /*1f60*/  FFMA R12, R44, UR6, -R16.reuse ;  /* 0x000000062c0c7c23 */ /* 0x100fe20008000810 */
[----:B------:R-:W-:Y:S01]  /*1f70*/  @!P5 FMUL R32, R32, 0.5 ;  /* 0x3f0000002020d820 */ /* 0x000fe20000400000 */
[----:B------:R-:W-:Y:S01]  /*1f80*/  FMNMX R6, R46, R17, !PT ;  /* 0x000000112e067209 */ /* 0x000fe20007800000 */
[----:B------:R-:W3:Y:S01]  /*1f90*/  MUFU.EX2 R26, R28 ;  /* 0x0000001c001a7308 */ /* 0x000ee20000000800 */
[----:B-1----:R-:W-:Y:S01]  /*1fa0*/  @!P1 FMUL R24, R24, R24 ;  /* 0x0000001818189220 */ /* 0x002fe20000400000 */
[----:B------:R-:W-:Y:S01]  /*1fb0*/  FSETP.GEU.AND P1, PT, R10, -126, PT ;  /* 0xc2fc00000a00780b */ /* 0x000fe20003f2e000 */
[--C-:B------:R-:W-:Y:S01]  /*1fc0*/  FFMA R60, R60, UR6, -R16.reuse ;  /* 0x000000063c3c7c23 */ /* 0x100fe20008000810 */
[----:B------:R-:W-:Y:S01]  /*1fd0*/  FMNMX R19, R47, R6, !PT ;  /* 0x000000062f137209 */ /* 0x000fe20007800000 */
[--C-:B------:R-:W-:Y:S01]  /*1fe0*/  FFMA R61, R61, UR6, -R16.reuse ;  /* 0x000000063d3d7c23 */ /* 0x100fe20008000810 */
[--C-:B------:R-:W-:Y:S01]  /*1ff0*/  FFMA R65, R65, UR6, -R16.reuse ;  /* 0x0000000641417c23 */ /* 0x100fe20008000810 */
[--C-:B------:R-:W-:Y:S01]  /*2000*/  FFMA R64, R64, UR6, -R16.reuse ;  /* 0x0000000640407c23 */ /* 0x100fe20008000810 */
[----:B------:R-:W-:Y:S01]  /*2010*/  FMNMX R6, R50, R19, !PT ;  /* 0x0000001332067209 */ /* 0x000fe20007800000 */
[----:B------:R-:W1:Y:S01]  /*2020*/  MUFU.EX2 R13, R29 ;  /* 0x0000001d000d7308 */ /* 0x000e620000000800 */
[----:B--2---:R-:W-:Y:S01]  /*2030*/  @!P2 FMUL R11, R11, R11 ;  /* 0x0000000b0b0ba220 */ /* 0x004fe20000400000 */
[----:B------:R-:W-:Y:S01]  /*2040*/  FSETP.GEU.AND P2, PT, R37, -126, PT ;  /* 0xc2fc00002500780b */ /* 0x000fe20003f4e000 */
[--C-:B------:R-:W-:Y:S01]  /*2050*/  FFMA R72, R72, UR6, -R16.reuse ;  /* 0x0000000648487c23 */ /* 0x100fe20008000810 */
[----:B------:R-:W-:Y:S01]  /*2060*/  FMNMX R19, R51, R6, !PT ;  /* 0x0000000633137209 */ /* 0x000fe20007800000 */
[--C-:B------:R-:W-:Y:S01]  /*2070*/  FFMA R56, R56, UR6, -R16.reuse ;  /* 0x0000000638387c23 */ /* 0x100fe20008000810 */
[----:B------:R-:W-:Y:S01]  /*2080*/  @!P1 FMUL R10, R10, 0.5 ;  /* 0x3f0000000a0a9820 */ /* 0x000fe20000400000 */
[--C-:B------:R-:W-:Y:S01]  /*2090*/  FFMA R69, R69, UR6, -R16.reuse ;  /* 0x0000000645457c23 */ /* 0x100fe20008000810 */
[----:B------:R-:W-:Y:S01]  /*20a0*/  FMNMX R6, R54, R19, !PT ;  /* 0x0000001336067209 */ /* 0x000fe20007800000 */
[----:B------:R-:W2:Y:S01]  /*20b0*/  MUFU.EX2 R15, R33 ;  /* 0x00000021000f7308 */ /* 0x000ea20000000800 */
[----:B---3--:R-:W-:Y:S01]  /*20c0*/  @!P3 FMUL R26, R26, R26 ;  /* 0x0000001a1a1ab220 */ /* 0x008fe20000400000 */
[----:B------:R-:W-:Y:S01]  /*20d0*/  FSETP.GEU.AND P3, PT, R40, -126, PT ;  /* 0xc2fc00002800780b */ /* 0x000fe20003f6e000 */
[--C-:B------:R-:W-:Y:S01]  /*20e0*/  FFMA R73, R73, UR6, -R16.reuse ;  /* 0x0000000649497c23 */ /* 0x100fe20008000810 */
[----:B------:R-:W-:Y:S01]  /*20f0*/  FMNMX R21, R55, R6, !PT ;  /* 0x0000000637157209 */ /* 0x000fe20007800000 */
[--C-:B------:R-:W-:Y:S01]  /*2100*/  FFMA R77, R77, UR6, -R16.reuse ;  /* 0x000000064d4d7c23 */ /* 0x100fe20008000810 */
[----:B------:R-:W-:Y:S01]  /*2110*/  @!P2 FMUL R37, R37, 0.5 ;  /* 0x3f0000002525a820 */ /* 0x000fe20000400000 */
[--C-:B------:R-:W-:Y:S01]  /*2120*/  FFMA R76, R76, UR6, -R16.reuse ;  /* 0x000000064c4c7c23 */ /* 0x100fe20008000810 */
[----:B------:R-:W3:Y:S01]  /*2130*/  MUFU.EX2 R10, R10 ;  /* 0x0000000a000a7308 */ /* 0x000ee20000000800 */
[----:B------:R-:W-:Y:S01]  /*2140*/  FMNMX R6, R58, R21, !PT ;  /* 0x000000153a067209 */ /* 0x000fe20007800000 */
[----:B-1----:R-:W-:Y:S01]  /*2150*/  @!P4 FMUL R13, R13, R13 ;  /* 0x0000000d0d0dc220 */ /* 0x002fe20000400000 */
[----:B------:R-:W-:Y:S01]  /*2160*/  FSETP.GEU.AND P4, PT, R41, -126, PT ;  /* 0xc2fc00002900780b */ /* 0x000fe20003f8e000 */
[--C-:B------:R-:W-:Y:S01]  /*2170*/  FFMA R81, R81, UR6, -R16.reuse ;  /* 0x0000000651517c23 */ /* 0x100fe20008000810 */
[----:B------:R-:W-:Y:S01]  /*2180*/  FMNMX R21, R59, R6, !PT ;  /* 0x000000063b157209 */ /* 0x000fe20007800000 */
[--C-:B------:R-:W-:Y:S01]  /*2190*/  FFMA R68, R68, UR6, -R16.reuse ;  /* 0x0000000644447c23 */ /* 0x100fe20008000810 */
[----:B------:R-:W-:Y:S01]  /*21a0*/  @!P3 FMUL R40, R40, 0.5 ;  /* 0x3f0000002828b820 */ /* 0x000fe20000400000 */
[----:B------:R-:W1:Y:S01]  /*21b0*/  MUFU.EX2 R17, R37 ;  /* 0x0000002500117308 */ /* 0x000e620000000800 */
[----:B------:R-:W-:Y:S01]  /*21c0*/  FMNMX R6, R62, R21, !PT ;  /* 0x000000153e067209 */ /* 0x000fe20007800000 */
[----:B--2---:R-:W-:Y:S01]  /*21d0*/  @!P6 FMUL R15, R15, R15 ;  /* 0x0000000f0f0fe220 */ /* 0x004fe20000400000 */
[----:B------:R-:W-:Y:S01]  /*21e0*/  FSETP.GEU.AND P6, PT, R45, -126, PT ;  /* 0xc2fc00002d00780b */ /* 0x000fe20003fce000 */
[--C-:B------:R-:W-:Y:S01]  /*21f0*/  FFMA R80, R80, UR6, -R16.reuse ;  /* 0x0000000650507c23 */ /* 0x100fe20008000810 */
[----:B------:R-:W-:Y:S01]  /*2200*/  FMNMX R23, R63, R6, !PT ;  /* 0x000000063f177209 */ /* 0x000fe20007800000 */
[----:B------:R-:W-:-:S02]  /*2210*/  FFMA R84, R84, UR6, -R16 ;  /* 0x0000000654547c23 */ /* 0x000fc40008000810 */
[----:B------:R-:W-:Y:S01]  /*2220*/  @!P4 FMUL R41, R41, 0.5 ;  /* 0x3f0000002929c820 */ /* 0x000fe20000400000 */
[----:B---3--:R-:W-:Y:S01]  /*2230*/  @!P1 FMUL R10, R10, R10 ;  /* 0x0000000a0a0a9220 */ /* 0x008fe20000400000 */
[----:B------:R-:W-:Y:S01]  /*2240*/  FSETP.GEU.AND P1, PT, R36, -126, PT ;  /* 0xc2fc00002400780b */ /* 0x000fe20003f2e000 */
[----:B------:R-:W2:Y:S01]  /*2250*/  MUFU.EX2 R28, R32 ;  /* 0x00000020001c7308 */ /* 0x000ea20000000800 */
[----:B------:R-:W-:-:S04]  /*2260*/  FMNMX R6, R66, R23, !PT ;  /* 0x0000001742067209 */ /* 0x000fc80007800000 */
[----:B------:R-:W-:Y:S01]  /*2270*/  FMNMX R23, R67, R6, !PT ;  /* 0x0000000643177209 */ /* 0x000fe20007800000 */
[----:B------:R-:W-:Y:S01]  /*2280*/  @!P6 FMUL R45, R45, 0.5 ;  /* 0x3f0000002d2de820 */ /* 0x000fe20000400000 */
[----:B-1----:R-:W-:Y:S01]  /*2290*/  @!P2 FMUL R17, R17, R17 ;  /* 0x000000111111a220 */ /* 0x002fe20000400000 */
[----:B------:R1:W3:Y:S01]  /*22a0*/  MUFU.EX2 R32, R40 ;  /* 0x0000002800207308 */ /* 0x0002e20000000800 */
[----:B------:R-:W-:Y:S02]  /*22b0*/  FMNMX R6, R70, R23, !PT ;  /* 0x0000001746067209 */ /* 0x000fe40007800000 */
[----:B------:R-:W-:Y:S01]  /*22c0*/  FSETP.GEU.AND P2, PT, R49, -126, PT ;  /* 0xc2fc00003100780b */ /* 0x000fe20003f4e000 */
[----:B------:R-:W-:Y:S01]  /*22d0*/  @!P1 FMUL R36, R36, 0.5 ;  /* 0x3f00000024249820 */ /* 0x000fe20000400000 */
[----:B------:R-:W-:-:S03]  /*22e0*/  FMNMX R25, R71, R6, !PT ;  /* 0x0000000647197209 */ /* 0x000fc60007800000 */
[----:B------:R-:W4:Y:S01]  /*22f0*/  MUFU.EX2 R19, R41 ;  /* 0x0000002900137308 */ /* 0x000f220000000800 */
[----:B------:R-:W-:Y:S01]  /*2300*/  FMNMX R6, R74, R25, !PT ;  /* 0x000000194a067209 */ /* 0x000fe20007800000 */
[----:B--2---:R-:W-:Y:S01]  /*2310*/  @!P5 FMUL R28, R28, R28 ;  /* 0x0000001c1c1cd220 */ /* 0x004fe20000400000 */
[----:B------:R-:W-:Y:S01]  /*2320*/  FSETP.GEU.AND P5, PT, R12, -126, PT ;  /* 0xc2fc00000c00780b */ /* 0x000fe20003fae000 */
[--C-:B-1----:R-:W-:Y:S01]  /*2330*/  FFMA R40, R57, UR6, -R16.reuse ;  /* 0x0000000639287c23 */ /* 0x102fe20008000810 */
[----:B------:R-:W-:Y:S01]  /*2340*/  FMNMX R25, R75, R6, !PT ;  /* 0x000000064b197209 */ /* 0x000fe20007800000 */
[----:B------:R-:W-:Y:S02]  /*2350*/  FFMA R16, R85, UR6, -R16 ;  /* 0x0000000655107c23 */ /* 0x000fe40008000810 */
[----:B------:R-:W1:Y:S01]  /*2360*/  MUFU.EX2 R36, R36 ;  /* 0x0000002400247308 */ /* 0x000e620000000800 */
[----:B------:R-:W-:Y:S01]  /*2370*/  FMNMX R6, R78, R25, !PT ;  /* 0x000000194e067209 */ /* 0x000fe20007800000 */
[----:B---3--:R-:W-:Y:S01]  /*2380*/  @!P3 FMUL R32, R32, R32 ;  /* 0x000000202020b220 */ /* 0x008fe20000400000 */
[----:B------:R-:W-:Y:S01]  /*2390*/  FSETP.GEU.AND P3, PT, R14, -126, PT ;  /* 0xc2fc00000e00780b */ /* 0x000fe20003f6e000 */
[----:B------:R-:W-:Y:S01]  /*23a0*/  @!P2 FMUL R49, R49, 0.5 ;  /* 0x3f0000003131a820 */ /* 0x000fe20000400000 */
[----:B------:R-:W-:-:S03]  /*23b0*/  FMNMX R27, R79, R6, !PT ;  /* 0x000000064f1b7209 */ /* 0x000fc60007800000 */
[----:B------:R-:W2:Y:S01]  /*23c0*/  MUFU.EX2 R21, R45 ;  /* 0x0000002d00157308 */ /* 0x000ea20000000800 */
[----:B----4-:R-:W-:Y:S01]  /*23d0*/  @!P4 FMUL R19, R19, R19 ;  /* 0x000000131313c220 */ /* 0x010fe20000400000 */
[----:B------:R-:W-:Y:S01]  /*23e0*/  FSETP.GEU.AND P4, PT, R53, -126, PT ;  /* 0xc2fc00003500780b */ /* 0x000fe20003f8e000 */
[----:B------:R-:W-:Y:S01]  /*23f0*/  @!P5 FMUL R12, R12, 0.5 ;  /* 0x3f0000000c0cd820 */ /* 0x000fe20000400000 */
[----:B------:R-:W-:-:S04]  /*2400*/  FMNMX R6, R82, R27, !PT ;  /* 0x0000001b52067209 */ /* 0x000fc80007800000 */
[----:B------:R-:W-:Y:S01]  /*2410*/  FMNMX R29, R83, R6, !PT ;  /* 0x00000006531d7209 */ /* 0x000fe20007800000 */
[----:B-1----:R-:W-:Y:S01]  /*2420*/  @!P1 FMUL R36, R36, R36 ;  /* 0x0000002424249220 */ /* 0x002fe20000400000 */
[----:B------:R-:W-:Y:S01]  /*2430*/  FSETP.GEU.AND P1, PT, R60, -126, PT ;  /* 0xc2fc00003c00780b */ /* 0x000fe20003f2e000 */
[----:B------:R-:W-:Y:S01]  /*2440*/  @!P3 FMUL R14, R14, 0.5 ;  /* 0x3f0000000e0eb820 */ /* 0x000fe20000400000 */
[----:B------:R-:W-:Y:S01]  /*2450*/  FMNMX R6, R86, R29, !PT ;  /* 0x0000001d56067209 */ /* 0x000fe20007800000 */
[----:B------:R-:W1:Y:S02]  /*2460*/  MUFU.EX2 R23, R49 ;  /* 0x0000003100177308 */ /* 0x000e640000000800 */
[----:B------:R-:W-:Y:S01]  /*2470*/  @!P4 FMUL R53, R53, 0.5 ;  /* 0x3f0000003535c820 */ /* 0x000fe20000400000 */
[----:B------:R-:W-:Y:S01]  /*2480*/  FMNMX R6, R87, R6, !PT ;  /* 0x0000000657067209 */ /* 0x000fe20007800000 */
[----:B--2---:R-:W-:Y:S01]  /*2490*/  @!P6 FMUL R21, R21, R21 ;  /* 0x000000151515e220 */ /* 0x004fe20000400000 */
[----:B------:R-:W-:-:S03]  /*24a0*/  FSETP.GEU.AND P6, PT, R40, -126, PT ;  /* 0xc2fc00002800780b */ /* 0x000fc60003fce000 */
[----:B------:R-:W2:Y:S01]  /*24b0*/  MUFU.EX2 R25, R53 ;  /* 0x0000003500197308 */ /* 0x000ea20000000800 */
[----:B------:R-:W3:Y:S01]  /*24c0*/  SHFL.BFLY PT, R33, R6, 0x1, 0x1f ;  /* 0x0c201f0006217f89 */ /* 0x000ee200000e0000 */
[----:B------:R-:W-:-:S06]  /*24d0*/  @!P1 FMUL R60, R60, 0.5 ;  /* 0x3f0000003c3c9820 */ /* 0x000fcc0000400000 */
[----:B------:R-:W4:Y:S01]  /*24e0*/  MUFU.EX2 R14, R14 ;  /* 0x0000000e000e7308 */ /* 0x000f220000000800 */
[----:B-1----:R-:W-:Y:S01]  /*24f0*/  @!P2 FMUL R23, R23, R23 ;  /* 0x000000171717a220 */ /* 0x002fe20000400000 */
[----:B------:R-:W-:Y:S01]  /*2500*/  @!P6 FMUL R40, R40, 0.5 ;  /* 0x3f0000002828e820 */ /* 0x000fe20000400000 */
[----:B------:R-:W-:-:S05]  /*2510*/  FSETP.GEU.AND P2, PT, R61, -126, PT ;  /* 0xc2fc00003d00780b */ /* 0x000fca0003f4e000 */
[----:B------:R-:W1:Y:S01]  /*2520*/  MUFU.EX2 R29, R60 ;  /* 0x0000003c001d7308 */ /* 0x000e620000000800 */
[----:B--2---:R-:W-:Y:S01]  /*2530*/  @!P4 FMUL R25, R25, R25 ;  /* 0x000000191919c220 */ /* 0x004fe20000400000 */
[----:B------:R-:W-:-:S06]  /*2540*/  FSETP.GEU.AND P4, PT, R65, -126, PT ;  /* 0xc2fc00004100780b */ /* 0x000fcc0003f8e000 */
[----:B------:R-:W2:Y:S01]  /*2550*/  MUFU.EX2 R12, R12 ;  /* 0x0000000c000c7308 */ /* 0x000ea20000000800 */
[----:B----4-:R-:W-:Y:S01]  /*2560*/  @!P3 FMUL R14, R14, R14 ;  /* 0x0000000e0e0eb220 */ /* 0x010fe20000400000 */
[----:B------:R-:W-:Y:S01]  /*2570*/  FSETP.GEU.AND P3, PT, R64, -126, PT ;  /* 0xc2fc00004000780b */ /* 0x000fe20003f6e000 */
[----:B------:R-:W-:Y:S01]  /*2580*/  @!P2 FMUL R61, R61, 0.5 ;  /* 0x3f0000003d3da820 */ /* 0x000fe20000400000 */
[----:B---3--:R-:W-:-:S03]  /*2590*/  FMNMX R6, R6, R33, !PT ;  /* 0x0000002106067209 */ /* 0x008fc60007800000 */
[----:B------:R-:W-:Y:S01]  /*25a0*/  @!P4 FMUL R65, R65, 0.5 ;  /* 0x3f0000004141c820 */ /* 0x000fe20000400000 */
[----:B------:R-:W3:Y:S01]  /*25b0*/  MUFU.EX2 R40, R40 ;  /* 0x0000002800287308 */ /* 0x000ee20000000800 */
[----:B-1----:R-:W-:Y:S01]  /*25c0*/  @!P1 FMUL R29, R29, R29 ;  /* 0x0000001d1d1d9220 */ /* 0x002fe20000400000 */
[----:B------:R-:W-:Y:S01]  /*25d0*/  FSETP.GEU.AND P1, PT, R72, -126, PT ;  /* 0xc2fc00004800780b */ /* 0x000fe20003f2e000 */
[----:B------:R-:W1:Y:S04]  /*25e0*/  SHFL.BFLY PT, R33, R6, 0x2, 0x1f ;  /* 0x0c401f0006217f89 */ /* 0x000e6800000e0000 */
[----:B------:R-:W-:Y:S01]  /*25f0*/  @!P3 FMUL R64, R64, 0.5 ;  /* 0x3f0000004040b820 */ /* 0x000fe20000400000 */
[----:B------:R-:W4:Y:S01]  /*2600*/  MUFU.EX2 R18, R61 ;  /* 0x0000003d00127308 */ /* 0x000f220000000800 */
[----:B--2---:R-:W-:Y:S01]  /*2610*/  @!P5 FMUL R12, R12, R12 ;  /* 0x0000000c0c0cd220 */ /* 0x004fe20000400000 */
[----:B------:R-:W-:-:S05]  /*2620*/  FSETP.GEU.AND P5, PT, R56, -126, PT ;  /* 0xc2fc00003800780b */ /* 0x000fca0003fae000 */
[----:B------:R-:W-:Y:S01]  /*2630*/  @!P1 FMUL R72, R72, 0.5 ;  /* 0x3f00000048489820 */ /* 0x000fe20000400000 */
[----:B------:R-:W2:Y:S01]  /*2640*/  MUFU.EX2 R44, R65 ;  /* 0x00000041002c7308 */ /* 0x000ea20000000800 */
[----:B---3--:R-:W-:Y:S01]  /*2650*/  @!P6 FMUL R40, R40, R40 ;  /* 0x000000282828e220 */ /* 0x008fe20000400000 */
[----:B------:R-:W-:-:S05]  /*2660*/  FSETP.GEU.AND P6, PT, R69, -126, PT ;  /* 0xc2fc00004500780b */ /* 0x000fca0003fce000 */
[----:B------:R-:W-:Y:S01]  /*2670*/  @!P5 FMUL R56, R56, 0.5 ;  /* 0x3f0000003838d820 */ /* 0x000fe20000400000 */
[----:B------:R-:W3:Y:S01]  /*2680*/  MUFU.EX2 R37, R64 ;  /* 0x0000004000257308 */ /* 0x000ee20000000800 */
[----:B----4-:R-:W-:Y:S01]  /*2690*/  @!P2 FMUL R18, R18, R18 ;  /* 0x000000121212a220 */ /* 0x010fe20000400000 */
[----:B------:R-:W-:Y:S02]  /*26a0*/  FSETP.GEU.AND P2, PT, R73, -126, PT ;  /* 0xc2fc00004900780b */ /* 0x000fe40003f4e000 */
[----:B-1----:R-:W-:-:S03]  /*26b0*/  FMNMX R6, R6, R33, !PT ;  /* 0x0000002106067209 */ /* 0x002fc60007800000 */
[----:B------:R-:W-:Y:S01]  /*26c0*/  @!P6 FMUL R69, R69, 0.5 ;  /* 0x3f0000004545e820 */ /* 0x000fe20000400000 */
[----:B------:R-:W1:Y:S01]  /*26d0*/  MUFU.EX2 R45, R72 ;  /* 0x00000048002d7308 */ /* 0x000e620000000800 */
        /* <DEDUP_REMOVED lines=8> */
[----:B-1----:R-:W-:Y:S01]  /*2760*/  @!P1 FMUL R45, R45, R45 ;  /* 0x0000002d2d2d9220 */ /* 0x002fe20000400000 */
[----:B------:R-:W-:-:S05]  /*2770*/  FSETP.GEU.AND P1, PT, R81, -126, PT ;  /* 0xc2fc00005100780b */ /* 0x000fca0003f2e000 */
[----:B------:R-:W-:Y:S01]  /*2780*/  @!P3 FMUL R76, R76, 0.5 ;  /* 0x3f0000004c4cb820 */ /* 0x000fe20000400000 */
[----:B------:R-:W1:Y:S01]  /*2790*/  MUFU.EX2 R48, R73 ;  /* 0x0000004900307308 */ /* 0x000e620000000800 */
[----:B--2---:R-:W-:Y:S01]  /*27a0*/  @!P5 FMUL R27, R27, R27 ;  /* 0x0000001b1b1bd220 */ /* 0x004fe20000400000 */
[----:B------:R-:W-:-:S05]  /*27b0*/  FSETP.GEU.AND P5, PT, R68, -126, PT ;  /* 0xc2fc00004400780b */ /* 0x000fca0003fae000 */
[----:B------:R-:W-:Y:S01]  /*27c0*/  @!P1 FMUL R81, R81, 0.5 ;  /* 0x3f00000051519820 */ /* 0x000fe20000400000 */
[----:B------:R-:W2:Y:S01]  /*27d0*/  MUFU.EX2 R22, R77 ;  /* 0x0000004d00167308 */ /* 0x000ea20000000800 */
[----:B---3--:R-:W-:Y:S01]  /*27e0*/  @!P6 FMUL R20, R20, R20 ;  /* 0x000000141414e220 */ /* 0x008fe20000400000 */
[----:B------:R-:W-:-:S04]  /*27f0*/  FSETP.NEU.AND P6, PT, R6, -INF , PT ;  /* 0xff8000000600780b */ /* 0x000fc80003fcd000 */
[----:B------:R-:W-:Y:S01]  /*2800*/  FSEL R52, R6, RZ, P6 ;  /* 0x000000ff06347208 */ /* 0x000fe20003000000 */
[----:B------:R-:W-:Y:S01]  /*2810*/  @!P5 FMUL R68, R68, 0.5 ;  /* 0x3f0000004444d820 */ /* 0x000fe20000400000 */
[----:B------:R-:W3:Y:S01]  /*2820*/  MUFU.EX2 R49, R76 ;  /* 0x0000004c00317308 */ /* 0x000ee20000000800 */
[----:B-1----:R-:W-:Y:S01]  /*2830*/  @!P2 FMUL R48, R48, R48 ;  /* 0x000000303030a220 */ /* 0x002fe20000400000 */
[----:B------:R-:W-:Y:S01]  /*2840*/  FSETP.GEU.AND P2, PT, R16, -126, PT ;  /* 0xc2fc00001000780b */ /* 0x000fe20003f4e000 */
[----:B------:R-:W-:Y:S01]  /*2850*/  FMUL R56, R52, UR6 ;  /* 0x0000000634387c20 */ /* 0x000fe20008400000 */
[----:B------:R-:W-:-:S03]  /*2860*/  FSETP.GEU.AND P6, PT, R84, -126, PT ;  /* 0xc2fc00005400780b */ /* 0x000fc60003fce000 */
[--C-:B------:R-:W-:Y:S01]  /*2870*/  FFMA R4, R4, UR6, -R56.reuse ;  /* 0x0000000604047c23 */ /* 0x100fe20008000838 */
[----:B------:R-:W1:Y:S01]  /*2880*/  MUFU.EX2 R52, R81 ;  /* 0x0000005100347308 */ /* 0x000e620000000800 */
[--C-:B------:R-:W-:Y:S01]  /*2890*/  FFMA R3, R3, UR6, -R56.reuse ;  /* 0x0000000603037c23 */ /* 0x100fe20008000838 */
[--C-:B------:R-:W-:Y:S01]  /*28a0*/  FFMA R57, R31, UR6, -R56.reuse ;  /* 0x000000061f397c23 */ /* 0x100fe20008000838 */
[----:B--2---:R-:W-:Y:S01]  /*28b0*/  @!P4 FMUL R22, R22, R22 ;  /* 0x000000161616c220 */ /* 0x004fe20000400000 */
[----:B------:R-:W-:Y:S01]  /*28c0*/  FSETP.GEU.AND P4, PT, R4, -126, PT ;  /* 0xc2fc00000400780b */ /* 0x000fe20003f8e000 */
[--C-:B------:R-:W-:Y:S01]  /*28d0*/  FFMA R61, R35, UR6, -R56.reuse ;  /* 0x00000006233d7c23 */ /* 0x100fe20008000838 */
[--C-:B------:R-:W-:Y:S01]  /*28e0*/  FFMA R38, R38, UR6, -R56.reuse ;  /* 0x0000000626267c23 */ /* 0x100fe20008000838 */
[----:B------:R-:W-:Y:S01]  /*28f0*/  @!P2 FMUL R16, R16, 0.5 ;  /* 0x3f0000001010a820 */ /* 0x000fe20000400000 */
[----:B------:R-:W2:Y:S01]  /*2900*/  MUFU.EX2 R41, R68 ;  /* 0x0000004400297308 */ /* 0x000ea20000000800 */
[----:B---3--:R-:W-:Y:S01]  /*2910*/  @!P3 FMUL R49, R49, R49 ;  /* 0x000000313131b220 */ /* 0x008fe20000400000 */
[----:B------:R-:W-:Y:S01]  /*2920*/  FSETP.GEU.AND P3, PT, R3, -126, PT ;  /* 0xc2fc00000300780b */ /* 0x000fe20003f6e000 */
[----:B------:R-:W-:Y:S01]  /*2930*/  @!P6 FMUL R84, R84, 0.5 ;  /* 0x3f0000005454e820 */ /* 0x000fe20000400000 */
[--C-:B------:R-:W-:Y:S01]  /*2940*/  FFMA R34, R34, UR6, -R56.reuse ;  /* 0x0000000622227c23 */ /* 0x100fe20008000838 */
[--C-:B------:R-:W-:Y:S01]  /*2950*/  FFMA R30, R30, UR6, -R56.reuse ;  /* 0x000000061e1e7c23 */ /* 0x100fe20008000838 */
[--C-:B------:R-:W-:Y:S01]  /*2960*/  FFMA R50, R50, UR6, -R56.reuse ;  /* 0x0000000632327c23 */ /* 0x100fe20008000838 */
[--C-:B------:R-:W-:Y:S01]  /*2970*/  FFMA R46, R46, UR6, -R56.reuse ;  /* 0x000000062e2e7c23 */ /* 0x100fe20008000838 */
[----:B------:R-:W3:Y:S01]  /*2980*/  MUFU.EX2 R16, R16 ;  /* 0x0000001000107308 */ /* 0x000ee20000000800 */
[----:B-1----:R-:W-:Y:S01]  /*2990*/  @!P1 FMUL R52, R52, R52 ;  /* 0x0000003434349220 */ /* 0x002fe20000400000 */
[----:B------:R-:W-:Y:S01]  /*29a0*/  FSETP.GEU.AND P1, PT, R57, -126, PT ;  /* 0xc2fc00003900780b */ /* 0x000fe20003f2e000 */
[----:B------:R-:W-:Y:S01]  /*29b0*/  @!P4 FMUL R4, R4, 0.5 ;  /* 0x3f0000000404c820 */ /* 0x000fe20000400000 */
[--C-:B------:R-:W-:Y:S01]  /*29c0*/  FFMA R42, R42, UR6, -R56.reuse ;  /* 0x000000062a2a7c23 */ /* 0x100fe20008000838 */
[--C-:B------:R-:W-:Y:S01]  /*29d0*/  FFMA R63, R63, UR6, -R56.reuse ;  /* 0x000000063f3f7c23 */ /* 0x100fe20008000838 */
[--C-:B------:R-:W-:Y:S01]  /*29e0*/  FFMA R67, R67, UR6, -R56.reuse ;  /* 0x0000000643437c23 */ /* 0x100fe20008000838 */
[----:B------:R-:W-:Y:S01]  /*29f0*/  @!P3 FMUL R3, R3, 0.5 ;  /* 0x3f0000000303b820 */ /* 0x000fe20000400000 */
[----:B------:R1:W4:Y:S01]  /*2a00*/  MUFU.EX2 R60, R4 ;  /* 0x00000004003c7308 */ /* 0x0003220000000800 */
[----:B--2---:R-:W-:Y:S01]  /*2a10*/  @!P5 FMUL R41, R41, R41 ;  /* 0x000000292929d220 */ /* 0x004fe20000400000 */
[----:B------:R-:W-:Y:S01]  /*2a20*/  FSETP.GEU.AND P5, PT, R80, -126, PT ;  /* 0xc2fc00005000780b */ /* 0x000fe20003fae000 */
[--C-:B------:R-:W-:Y:S01]  /*2a30*/  FFMA R54, R54, UR6, -R56.reuse ;  /* 0x0000000636367c23 */ /* 0x100fe20008000838 */
[--C-:B------:R-:W-:Y:S01]  /*2a40*/  FFMA R59, R59, UR6, -R56.reuse ;  /* 0x000000063b3b7c23 */ /* 0x100fe20008000838 */
[--C-:B------:R-:W-:Y:S01]  /*2a50*/  FFMA R75, R75, UR6, -R56.reuse ;  /* 0x000000064b4b7c23 */ /* 0x100fe20008000838 */
[--C-:B------:R-:W-:Y:S01]  /*2a60*/  FFMA R83, R83, UR6, -R56.reuse ;  /* 0x0000000653537c23 */ /* 0x100fe20008000838 */
[----:B------:R-:W-:Y:S01]  /*2a70*/  @!P1 FMUL R57, R57, 0.5 ;  /* 0x3f00000039399820 */ /* 0x000fe20000400000 */
[----:B------:R2:W5:Y:S01]  /*2a80*/  MUFU.EX2 R31, R3 ;  /* 0x00000003001f7308 */ /* 0x0005620000000800 */
[--C-:B-1----:R-:W-:Y:S01]  /*2a90*/  FFMA R4, R43, UR6, -R56.reuse ;  /* 0x000000062b047c23 */ /* 0x102fe20008000838 */
[----:B---3--:R-:W-:Y:S01]  /*2aa0*/  @!P2 FMUL R16, R16, R16 ;  /* 0x000000101010a220 */ /* 0x008fe20000400000 */
[----:B------:R-:W-:Y:S01]  /*2ab0*/  FSETP.GEU.AND P2, PT, R61, -126, PT ;  /* 0xc2fc00003d00780b */ /* 0x000fe20003f4e000 */
[--C-:B------:R-:W-:Y:S01]  /*2ac0*/  FFMA R78, R78, UR6, -R56.reuse ;  /* 0x000000064e4e7c23 */ /* 0x100fe20008000838 */
[--C-:B------:R-:W-:Y:S01]  /*2ad0*/  FFMA R86, R86, UR6, -R56.reuse ;  /* 0x0000000656567c23 */ /* 0x100fe20008000838 */
[--C-:B------:R-:W-:Y:S01]  /*2ae0*/  FFMA R71, R71, UR6, -R56.reuse ;  /* 0x0000000647477c23 */ /* 0x100fe20008000838 */
[----:B------:R-:W-:Y:S01]  /*2af0*/  @!P5 FMUL R80, R80, 0.5 ;  /* 0x3f0000005050d820 */ /* 0x000fe20000400000 */
[----:B------:R-:W1:Y:S01]  /*2b00*/  MUFU.EX2 R64, R57 ;  /* 0x0000003900407308 */ /* 0x000e620000000800 */
[--C-:B--2---:R-:W-:Y:S01]  /*2b10*/  FFMA R3, R39, UR6, -R56.reuse ;  /* 0x0000000627037c23 */ /* 0x104fe20008000838 */
[----:B----4-:R-:W-:Y:S01]  /*2b20*/  @!P4 FMUL R60, R60, R60 ;  /* 0x0000003c3c3cc220 */ /* 0x010fe20000400000 */
[----:B------:R-:W-:Y:S01]  /*2b30*/  FFMA R79, R79, UR6, -R56 ;  /* 0x000000064f4f7c23 */ /* 0x000fe20008000838 */
[----:B------:R-:W-:-:S02]  /*2b40*/  FADD R65, R23, R52 ;  /* 0x0000003417417221 */ /* 0x000fc40000000000 */
[----:B------:R-:W-:Y:S02]  /*2b50*/  FSETP.GEU.AND P4, PT, R3, -126, PT ;  /* 0xc2fc00000300780b */ /* 0x000fe40003f8e000 */
[----:B------:R-:W2:Y:S01]  /*2b60*/  MUFU.EX2 R53, R84 ;  /* 0x0000005400357308 */ /* 0x000ea20000000800 */
[----:B-----5:R-:W-:Y:S01]  /*2b70*/  @!P3 FMUL R31, R31, R31 ;  /* 0x0000001f1f1fb220 */ /* 0x020fe20000400000 */
[----:B------:R-:W-:Y:S01]  /*2b80*/  FSETP.GEU.AND P3, PT, R38, -126, PT ;  /* 0xc2fc00002600780b */ /* 0x000fe20003f6e000 */
[----:B------:R-:W-:-:S05]  /*2b90*/  @!P2 FMUL R61, R61, 0.5 ;  /* 0x3f0000003d3da820 */ /* 0x000fca0000400000 */
[----:B------:R-:W3:Y:S01]  /*2ba0*/  MUFU.EX2 R33, R80 ;  /* 0x0000005000217308 */ /* 0x000ee20000000800 */
[----:B-1----:R-:W-:Y:S01]  /*2bb0*/  @!P1 FMUL R64, R64, R64 ;  /* 0x0000004040409220 */ /* 0x002fe20000400000 */
[----:B------:R-:W-:Y:S01]  /*2bc0*/  FSETP.GEU.AND P1, PT, R4, -126, PT ;  /* 0xc2fc00000400780b */ /* 0x000fe20003f2e000 */
[----:B------:R-:W-:-:S04]  /*2bd0*/  @!P4 FMUL R3, R3, 0.5 ;  /* 0x3f0000000303c820 */ /* 0x000fc80000400000 */
[----:B------:R-:W-:Y:S01]  /*2be0*/  @!P3 FMUL R38, R38, 0.5 ;  /* 0x3f0000002626b820 */ /* 0x000fe20000400000 */
[----:B------:R1:W4:Y:S01]  /*2bf0*/  MUFU.EX2 R68, R61 ;  /* 0x0000003d00447308 */ /* 0x0003220000000800 */
[----:B--2---:R-:W-:Y:S01]  /*2c00*/  @!P6 FMUL R53, R53, R53 ;  /* 0x000000353535e220 */ /* 0x004fe20000400000 */
[----:B------:R-:W-:-:S05]  /*2c10*/  FSETP.GEU.AND P6, PT, R34, -126, PT ;  /* 0xc2fc00002200780b */ /* 0x000fca0003fce000 */
[----:B------:R-:W-:Y:S01]  /*2c20*/  @!P1 FMUL R4, R4, 0.5 ;  /* 0x3f00000004049820 */ /* 0x000fe20000400000 */
[----:B------:R2:W5:Y:S01]  /*2c30*/  MUFU.EX2 R72, R3 ;  /* 0x0000000300487308 */ /* 0x0005620000000800 */
[----:B---3--:R-:W-:Y:S01]  /*2c40*/  @!P5 FMUL R33, R33, R33 ;  /* 0x000000212121d220 */ /* 0x008fe20000400000 */
[----:B------:R-:W-:-:S03]  /*2c50*/  FSETP.GEU.AND P5, PT, R30, -126, PT ;  /* 0xc2fc00001e00780b */ /* 0x000fc60003fae000 */
[----:B-1----:R-:W-:Y:S01]  /*2c60*/  FADD R61, R36, R33 ;  /* 0x00000021243d7221 */ /* 0x002fe20000000000 */
[----:B------:R-:W-:Y:S01]  /*2c70*/  F2FP.BF16.F32.PACK_AB R52, R52, R33 ;  /* 0x000000213434723e */ /* 0x000fe200000010ff */
[----:B------:R-:W-:Y:S01]  /*2c80*/  @!P6 FMUL R34, R34, 0.5 ;  /* 0x3f0000002222e820 */ /* 0x000fe20000400000 */
[----:B------:R-:W1:Y:S01]  /*2c90*/  MUFU.EX2 R43, R38 ;  /* 0x00000026002b7308 */ /* 0x000e620000000800 */
[----:B--2---:R-:W-:Y:S01]  /*2ca0*/  FFMA R3, R51, UR6, -R56 ;  /* 0x0000000633037c23 */ /* 0x004fe20008000838 */
[----:B----4-:R-:W-:Y:S01]  /*2cb0*/  @!P2 FMUL R68, R68, R68 ;  /* 0x000000444444a220 */ /* 0x010fe20000400000 */
[----:B------:R-:W-:-:S04]  /*2cc0*/  F2FP.BF16.F32.PACK_AB R36, R23, R36 ;  /* 0x000000241724723e */ /* 0x000fc800000010ff */
[----:B------:R-:W-:Y:S01]  /*2cd0*/  @!P5 FMUL R30, R30, 0.5 ;  /* 0x3f0000001e1ed820 */ /* 0x000fe20000400000 */
[----:B------:R2:W3:Y:S01]  /*2ce0*/  MUFU.EX2 R76, R4 ;  /* 0x00000004004c7308 */ /* 0x0004e20000000800 */
[----:B-----5:R-:W-:Y:S01]  /*2cf0*/  @!P4 FMUL R72, R72, R72 ;  /* 0x000000484848c220 */ /* 0x020fe20000400000 */
[----:B------:R-:W-:-:S06]  /*2d00*/  FSETP.GEU.AND P4, PT, R3, -126, PT ;  /* 0xc2fc00000300780b */ /* 0x000fcc0003f8e000 */
[----:B------:R4:W5:Y:S01]  /*2d10*/  MUFU.EX2 R39, R34 ;  /* 0x0000002200277308 */ /* 0x0009620000000800 */
[----:B--2---:R-:W-:Y:S01]  /*2d20*/  FFMA R4, R55, UR6, -R56 ;  /* 0x0000000637047c23 */ /* 0x004fe20008000838 */
[----:B-1----:R-:W-:Y:S01]  /*2d30*/  @!P3 FMUL R43, R43, R43 ;  /* 0x0000002b2b2bb220 */ /* 0x002fe20000400000 */
[----:B------:R-:W-:-:S04]  /*2d40*/  FSETP.GEU.AND P3, PT, R50, -126, PT ;  /* 0xc2fc00003200780b */ /* 0x000fc80003f6e000 */
[----:B------:R-:W-:Y:S01]  /*2d50*/  @!P4 FMUL R3, R3, 0.5 ;  /* 0x3f0000000303c820 */ /* 0x000fe20000400000 */
[----:B------:R1:W2:Y:S01]  /*2d60*/  MUFU.EX2 R35, R30 ;  /* 0x0000001e00237308 */ /* 0x0002a20000000800 */
[----:B---3--:R-:W-:Y:S01]  /*2d70*/  @!P1 FMUL R76, R76, R76 ;  /* 0x0000004c4c4c9220 */ /* 0x008fe20000400000 */
[----:B------:R-:W-:Y:S01]  /*2d80*/  FSETP.GEU.AND P1, PT, R4, -126, PT ;  /* 0xc2fc00000400780b */ /* 0x000fe20003f2e000 */
[----:B----4-:R-:W-:-:S05]  /*2d90*/  FFMA R34, R58, UR6, -R56 ;  /* 0x000000063a227c23 */ /* 0x010fca0008000838 */
[----:B------:R-:W-:Y:S01]  /*2da0*/  @!P3 FMUL R50, R50, 0.5 ;  /* 0x3f0000003232b820 */ /* 0x000fe20000400000 */
[----:B-1----:R-:W-:Y:S01]  /*2db0*/  FFMA R30, R47, UR6, -R56 ;  /* 0x000000062f1e7c23 */ /* 0x002fe20008000838 */
[----:B-----5:R-:W-:Y:S01]  /*2dc0*/  @!P6 FMUL R39, R39, R39 ;  /* 0x000000272727e220 */ /* 0x020fe20000400000 */
[----:B------:R-:W-:Y:S01]  /*2dd0*/  FSETP.GEU.AND P6, PT, R46, -126, PT ;  /* 0xc2fc00002e00780b */ /* 0x000fe20003fce000 */
[----:B------:R1:W3:Y:S02]  /*2de0*/  MUFU.EX2 R58, R3 ;  /* 0x00000003003a7308 */ /* 0x0002e40000000800 */
[----:B------:R-:W-:Y:S01]  /*2df0*/  FSETP.GEU.AND P2, PT, R30, -126, PT ;  /* 0xc2fc00001e00780b */ /* 0x000fe20003f4e000 */
[----:B------:R-:W-:Y:S01]  /*2e00*/  @!P1 FMUL R4, R4, 0.5 ;  /* 0x3f00000004049820 */ /* 0x000fe20000400000 */
[----:B--2---:R-:W-:Y:S01]  /*2e10*/  @!P5 FMUL R35, R35, R35 ;  /* 0x000000232323d220 */ /* 0x004fe20000400000 */
[----:B------:R-:W-:-:S03]  /*2e20*/  FSETP.GEU.AND P5, PT, R42, -126, PT ;  /* 0xc2fc00002a00780b */ /* 0x000fc60003fae000 */
[----:B------:R-:W2:Y:S01]  /*2e30*/  MUFU.EX2 R55, R50 ;  /* 0x0000003200377308 */ /* 0x000ea20000000800 */
[----:B-1----:R-:W-:-:S03]  /*2e40*/  FFMA R3, R66, UR6, -R56 ;  /* 0x0000000642037c23 */ /* 0x002fc60008000838 */
[----:B------:R-:W-:-:S03]  /*2e50*/  @!P6 FMUL R46, R46, 0.5 ;  /* 0x3f0000002e2ee820 */ /* 0x000fc60000400000 */
[----:B------:R-:W-:Y:S01]  /*2e60*/  @!P2 FMUL R30, R30, 0.5 ;  /* 0x3f0000001e1ea820 */ /* 0x000fe20000400000 */
[----:B------:R-:W1:Y:S01]  /*2e70*/  MUFU.EX2 R51, R46 ;  /* 0x0000002e00337308 */ /* 0x000e620000000800 */
[----:B---3--:R-:W-:Y:S01]  /*2e80*/  @!P4 FMUL R58, R58, R58 ;  /* 0x0000003a3a3ac220 */ /* 0x008fe20000400000 */
[----:B------:R-:W-:Y:S01]  /*2e90*/  FSETP.GEU.AND P4, PT, R63, -126, PT ;  /* 0xc2fc00003f00780b */ /* 0x000fe20003f8e000 */
[----:B------:R-:W-:-:S05]  /*2ea0*/  @!P5 FMUL R42, R42, 0.5 ;  /* 0x3f0000002a2ad820 */ /* 0x000fca0000400000 */
[----:B------:R3:W4:Y:S01]  /*2eb0*/  MUFU.EX2 R80, R30 ;  /* 0x0000001e00507308 */ /* 0x0007220000000800 */
[----:B--2---:R-:W-:-:S06]  /*2ec0*/  @!P3 FMUL R55, R55, R55 ;  /* 0x000000373737b220 */ /* 0x004fcc0000400000 */
[----:B------:R-:W-:Y:S01]  /*2ed0*/  @!P4 FMUL R63, R63, 0.5 ;  /* 0x3f0000003f3fc820 */ /* 0x000fe20000400000 */
[----:B------:R-:W2:Y:S01]  /*2ee0*/  MUFU.EX2 R47, R42 ;  /* 0x0000002a002f7308 */ /* 0x000ea20000000800 */
[----:B---3--:R-:W-:Y:S01]  /*2ef0*/  FFMA R30, R62, UR6, -R56 ;  /* 0x000000063e1e7c23 */ /* 0x008fe20008000838 */
[----:B-1----:R-:W-:Y:S01]  /*2f00*/  @!P6 FMUL R51, R51, R51 ;  /* 0x000000333333e220 */ /* 0x002fe20000400000 */
[----:B------:R-:W-:-:S03]  /*2f10*/  FSETP.GEU.AND P6, PT, R34, -126, PT ;  /* 0xc2fc00002200780b */ /* 0x000fc60003fce000 */
[----:B------:R-:W-:Y:S02]  /*2f20*/  FSETP.GEU.AND P3, PT, R30, -126, PT ;  /* 0xc2fc00001e00780b */ /* 0x000fe40003f6e000 */
[----:B------:R1:W3:Y:S01]  /*2f30*/  MUFU.EX2 R62, R4 ;  /* 0x00000004003e7308 */ /* 0x0002e20000000800 */
[----:B----4-:R-:W-:Y:S01]  /*2f40*/  @!P2 FMUL R80, R80, R80 ;  /* 0x000000505050a220 */ /* 0x010fe20000400000 */
[----:B------:R-:W-:-:S06]  /*2f50*/  FSETP.GEU.AND P2, PT, R59, -126, PT ;  /* 0xc2fc00003b00780b */ /* 0x000fcc0003f4e000 */
[----:B------:R-:W-:Y:S01]  /*2f60*/  @!P6 FMUL R34, R34, 0.5 ;  /* 0x3f0000002222e820 */ /* 0x000fe20000400000 */
[----:B--2---:R-:W-:Y:S01]  /*2f70*/  @!P5 FMUL R47, R47, R47 ;  /* 0x0000002f2f2fd220 */ /* 0x004fe20000400000 */
[----:B------:R-:W-:Y:S01]  /*2f80*/  FSETP.GEU.AND P5, PT, R54, -126, PT ;  /* 0xc2fc00003600780b */ /* 0x000fe20003fae000 */
[----:B------:R-:W-:Y:S01]  /*2f90*/  @!P3 FMUL R30, R30, 0.5 ;  /* 0x3f0000001e1eb820 */ /* 0x000fe20000400000 */
[----:B------:R2:W4:Y:S01]  /*2fa0*/  MUFU.EX2 R84, R34 ;  /* 0x0000002200547308 */ /* 0x0005220000000800 */
[----:B-1----:R-:W-:Y:S01]  /*2fb0*/  FFMA R4, R70, UR6, -R56 ;  /* 0x0000000646047c23 */ /* 0x002fe20008000838 */
[----:B------:R-:W-:Y:S01]  /*2fc0*/  F2FP.BF16.F32.PACK_AB R33, R76, R47 ;  /* 0x0000002f4c21723e */ /* 0x000fe200000010ff */
[----:B------:R-:W-:Y:S01]  /*2fd0*/  @!P2 FMUL R59, R59, 0.5 ;  /* 0x3f0000003b3ba820 */ /* 0x000fe20000400000 */
[----:B---3--:R-:W-:Y:S01]  /*2fe0*/  @!P1 FMUL R62, R62, R62 ;  /* 0x0000003e3e3e9220 */ /* 0x008fe20000400000 */
[----:B------:R-:W-:-:S03]  /*2ff0*/  FSETP.GEU.AND P1, PT, R67, -126, PT ;  /* 0xc2fc00004300780b */ /* 0x000fc60003f2e000 */
[----:B------:R1:W3:Y:S01]  /*3000*/  MUFU.EX2 R66, R30 ;  /* 0x0000001e00427308 */ /* 0x0002e20000000800 */
[----:B--2---:R-:W-:Y:S02]  /*3010*/  FFMA R34, R74, UR6, -R56 ;  /* 0x000000064a227c23 */ /* 0x004fe40008000838 */
[----:B------:R-:W-:-:S05]  /*3020*/  @!P5 FMUL R54, R54, 0.5 ;  /* 0x3f0000003636d820 */ /* 0x000fca0000400000 */
[----:B------:R-:W2:Y:S01]  /*3030*/  MUFU.EX2 R63, R63 ;  /* 0x0000003f003f7308 */ /* 0x000ea20000000800 */
[--C-:B-1----:R-:W-:Y:S01]  /*3040*/  FFMA R30, R82, UR6, -R56.reuse ;  /* 0x00000006521e7c23 */ /* 0x102fe20008000838 */
[----:B----4-:R-:W-:Y:S01]  /*3050*/  @!P6 FMUL R84, R84, R84 ;  /* 0x000000545454e220 */ /* 0x010fe20000400000 */
[----:B------:R-:W-:Y:S01]  /*3060*/  @!P1 FMUL R67, R67, 0.5 ;  /* 0x3f00000043439820 */ /* 0x000fe20000400000 */
[----:B------:R-:W-:Y:S01]  /*3070*/  FSETP.GEU.AND P6, PT, R34, -126, PT ;  /* 0xc2fc00002200780b */ /* 0x000fe20003fce000 */
[----:B------:R-:W-:-:S03]  /*3080*/  FFMA R56, R87, UR6, -R56 ;  /* 0x0000000657387c23 */ /* 0x000fc60008000838 */
[----:B------:R-:W1:Y:S01]  /*3090*/  MUFU.EX2 R57, R54 ;  /* 0x0000003600397308 */ /* 0x000e620000000800 */
[----:B---3--:R-:W-:Y:S01]  /*30a0*/  @!P3 FMUL R66, R66, R66 ;  /* 0x000000424242b220 */ /* 0x008fe20000400000 */
[----:B------:R-:W-:-:S06]  /*30b0*/  FSETP.GEU.AND P3, PT, R75, -126, PT ;  /* 0xc2fc00004b00780b */ /* 0x000fcc0003f6e000 */
[----:B------:R-:W3:Y:S01]  /*30c0*/  MUFU.EX2 R67, R67 ;  /* 0x0000004300437308 */ /* 0x000ee20000000800 */
[----:B--2---:R-:W-:Y:S01]  /*30d0*/  @!P4 FMUL R63, R63, R63 ;  /* 0x0000003f3f3fc220 */ /* 0x004fe20000400000 */
[----:B------:R-:W-:Y:S01]  /*30e0*/  FSETP.GEU.AND P4, PT, R30, -126, PT ;  /* 0xc2fc00001e00780b */ /* 0x000fe20003f8e000 */
[----:B------:R-:W-:-:S04]  /*30f0*/  @!P6 FMUL R34, R34, 0.5 ;  /* 0x3f0000002222e820 */ /* 0x000fc80000400000 */
[----:B------:R-:W-:Y:S01]  /*3100*/  @!P3 FMUL R75, R75, 0.5 ;  /* 0x3f0000004b4bb820 */ /* 0x000fe20000400000 */
[----:B------:R-:W2:Y:S01]  /*3110*/  MUFU.EX2 R59, R59 ;  /* 0x0000003b003b7308 */ /* 0x000ea20000000800 */
[----:B-1----:R-:W-:Y:S01]  /*3120*/  @!P5 FMUL R57, R57, R57 ;  /* 0x000000393939d220 */ /* 0x002fe20000400000 */
[----:B------:R-:W-:-:S05]  /*3130*/  FSETP.GEU.AND P5, PT, R3, -126, PT ;  /* 0xc2fc00000300780b */ /* 0x000fca0003fae000 */
[----:B------:R-:W-:Y:S01]  /*3140*/  @!P4 FMUL R30, R30, 0.5 ;  /* 0x3f0000001e1ec820 */ /* 0x000fe20000400000 */
[----:B------:R1:W4:Y:S01]  /*3150*/  MUFU.EX2 R82, R34 ;  /* 0x0000002200527308 */ /* 0x0003220000000800 */
[----:B---3--:R-:W-:Y:S01]  /*3160*/  @!P1 FMUL R67, R67, R67 ;  /* 0x0000004343439220 */ /* 0x008fe20000400000 */
[----:B------:R-:W-:-:S03]  /*3170*/  FSETP.GEU.AND P1, PT, R83, -126, PT ;  /* 0xc2fc00005300780b */ /* 0x000fc60003f2e000 */
[----:B------:R-:W-:Y:S02]  /*3180*/  FADD R54, R68, R67 ;  /* 0x0000004344367221 */ /* 0x000fe40000000000 */
[----:B------:R-:W-:Y:S01]  /*3190*/  @!P5 FMUL R3, R3, 0.5 ;  /* 0x3f0000000303d820 */ /* 0x000fe20000400000 */
[----:B------:R3:W5:Y:S01]  /*31a0*/  MUFU.EX2 R88, R30 ;  /* 0x0000001e00587308 */ /* 0x0007620000000800 */
[----:B--2---:R-:W-:Y:S01]  /*31b0*/  @!P2 FMUL R59, R59, R59 ;  /* 0x0000003b3b3ba220 */ /* 0x004fe20000400000 */
[----:B------:R-:W-:Y:S01]  /*31c0*/  FSETP.GEU.AND P2, PT, R4, -126, PT ;  /* 0xc2fc00000400780b */ /* 0x000fe20003f4e000 */
[----:B-1----:R-:W-:Y:S01]  /*31d0*/  FADD R34, R19, R48 ;  /* 0x0000003013227221 */ /* 0x002fe20000000000 */
[----:B------:R-:W-:-:S03]  /*31e0*/  F2FP.BF16.F32.PACK_AB R48, R48, R45 ;  /* 0x0000002d3030723e */ /* 0x000fc600000010ff */
[----:B------:R-:W-:Y:S01]  /*31f0*/  @!P1 FMUL R83, R83, 0.5 ;  /* 0x3f00000053539820 */ /* 0x000fe20000400000 */
[----:B------:R1:W2:Y:S01]  /*3200*/  MUFU.EX2 R70, R3 ;  /* 0x0000000300467308 */ /* 0x0002a20000000800 */
[----:B----4-:R-:W-:Y:S01]  /*3210*/  @!P6 FMUL R82, R82, R82 ;  /* 0x000000525252e220 */ /* 0x010fe20000400000 */
[----:B------:R-:W-:Y:S01]  /*3220*/  FSETP.GEU.AND P6, PT, R78, -126, PT ;  /* 0xc2fc00004e00780b */ /* 0x000fe20003fce000 */
[----:B---3--:R-:W-:Y:S01]  /*3230*/  FADD R30, R32, R45 ;  /* 0x0000002d201e7221 */ /* 0x008fe20000000000 */
[----:B------:R-:W-:-:S03]  /*3240*/  F2FP.BF16.F32.PACK_AB R32, R19, R32 ;  /* 0x000000201320723e */ /* 0x000fc600000010ff */
[----:B------:R-:W-:Y:S01]  /*3250*/  @!P2 FMUL R4, R4, 0.5 ;  /* 0x3f0000000404a820 */ /* 0x000fe20000400000 */
[----:B------:R-:W3:Y:S01]  /*3260*/  MUFU.EX2 R75, R75 ;  /* 0x0000004b004b7308 */ /* 0x000ee20000000800 */
[----:B-----5:R-:W-:Y:S01]  /*3270*/  @!P4 FMUL R88, R88, R88 ;  /* 0x000000585858c220 */ /* 0x020fe20000400000 */
[----:B------:R-:W-:Y:S01]  /*3280*/  FSETP.GEU.AND P4, PT, R86, -126, PT ;  /* 0xc2fc00005600780b */ /* 0x000fe20003f8e000 */
[----:B-1----:R-:W-:Y:S01]  /*3290*/  FADD R3, R24, R27 ;  /* 0x0000001b18037221 */ /* 0x002fe20000000000 */
[----:B------:R-:W-:Y:S01]  /*32a0*/  F2FP.BF16.F32.PACK_AB R24, R11, R24 ;  /* 0x000000180b18723e */ /* 0x000fe200000010ff */
[----:B------:R-:W-:Y:S02]  /*32b0*/  FADD R85, R55, R88 ;  /* 0x0000005837557221 */ /* 0x000fe40000000000 */
[----:B------:R-:W-:Y:S01]  /*32c0*/  @!P6 FMUL R78, R78, 0.5 ;  /* 0x3f0000004e4ee820 */ /* 0x000fe20000400000 */
[----:B------:R-:W1:Y:S01]  /*32d0*/  MUFU.EX2 R83, R83 ;  /* 0x0000005300537308 */ /* 0x000e620000000800 */
[----:B--2---:R-:W-:Y:S01]  /*32e0*/  @!P5 FMUL R70, R70, R70 ;  /* 0x000000464646d220 */ /* 0x004fe20000400000 */
[----:B------:R-:W-:Y:S01]  /*32f0*/  FSETP.GEU.AND P5, PT, R71, -126, PT ;  /* 0xc2fc00004700780b */ /* 0x000fe20003fae000 */
[----:B------:R-:W-:Y:S01]  /*3300*/  FADD R38, R3, R30 ;  /* 0x0000001e03267221 */ /* 0x000fe20000000000 */
[----:B------:R-:W-:Y:S01]  /*3310*/  FADD R30, R15, R44 ;  /* 0x0000002c0f1e7221 */ /* 0x000fe20000000000 */
[----:B------:R-:W-:Y:S01]  /*3320*/  FADD R3, R11, R40 ;  /* 0x000000280b037221 */ /* 0x000fe20000000000 */
[----:B------:R-:W-:Y:S01]  /*3330*/  FADD R50, R39, R70 ;  /* 0x0000004627327221 */ /* 0x000fe20000000000 */
[----:B------:R-:W-:Y:S01]  /*3340*/  @!P4 FMUL R86, R86, 0.5 ;  /* 0x3f0000005656c820 */ /* 0x000fe20000400000 */
[----:B------:R2:W4:Y:S01]  /*3350*/  MUFU.EX2 R74, R4 ;  /* 0x00000004004a7308 */ /* 0x0005220000000800 */
[----:B---3--:R-:W-:Y:S01]  /*3360*/  @!P3 FMUL R75, R75, R75 ;  /* 0x0000004b4b4bb220 */ /* 0x008fe20000400000 */
[----:B------:R-:W-:Y:S01]  /*3370*/  FSETP.GEU.AND P3, PT, R79, -126, PT ;  /* 0xc2fc00004f00780b */ /* 0x000fe20003f6e000 */
[----:B------:R-:W-:Y:S01]  /*3380*/  FADD R73, R30, R65 ;  /* 0x000000411e497221 */ /* 0x000fe20000000000 */
[----:B------:R-:W-:Y:S01]  /*3390*/  FADD R42, R3, R34 ;  /* 0x00000022032a7221 */ /* 0x000fe20000000000 */
[----:B------:R-:W-:Y:S01]  /*33a0*/  FADD R30, R17, R20 ;  /* 0x00000014111e7221 */ /* 0x000fe20000000000 */
[----:B------:R-:W-:Y:S01]  /*33b0*/  FADD R65, R25, R16 ;  /* 0x0000001019417221 */ /* 0x000fe20000000000 */
[----:B------:R-:W-:Y:S01]  /*33c0*/  @!P5 FMUL R71, R71, 0.5 ;  /* 0x3f0000004747d820 */ /* 0x000fe20000400000 */
[----:B------:R-:W3:Y:S01]  /*33d0*/  MUFU.EX2 R78, R78 ;  /* 0x0000004e004e7308 */ /* 0x000ee20000000800 */
[----:B-1----:R-:W-:Y:S01]  /*33e0*/  @!P1 FMUL R83, R83, R83 ;  /* 0x0000005353539220 */ /* 0x002fe20000400000 */
[----:B------:R-:W-:Y:S01]  /*33f0*/  FSETP.GEU.AND P1, PT, R56, -126, PT ;  /* 0xc2fc00003800780b */ /* 0x000fe20003f2e000 */
[----:B--2---:R-:W-:Y:S01]  /*3400*/  FADD R4, R28, R37 ;  /* 0x000000251c047221 */ /* 0x004fe20000000000 */
[----:B------:R-:W-:Y:S01]  /*3410*/  FADD R3, R13, R18 ;  /* 0x000000120d037221 */ /* 0x000fe20000000000 */
[----:B------:R-:W-:Y:S01]  /*3420*/  FADD R34, R21, R22 ;  /* 0x0000001615227221 */ /* 0x000fe20000000000 */
[----:B------:R-:W-:Y:S01]  /*3430*/  FADD R30, R30, R65 ;  /* 0x000000411e1e7221 */ /* 0x000fe20000000000 */
[----:B------:R-:W-:Y:S01]  /*3440*/  FADD R69, R4, R61 ;  /* 0x0000003d04457221 */ /* 0x000fe20000000000 */
[----:B------:R-:W-:Y:S01]  /*3450*/  FADD R4, R26, R29 ;  /* 0x0000001d1a047221 */ /* 0x000fe20000000000 */
[----:B------:R-:W-:Y:S01]  /*3460*/  FADD R61, R12, R49 ;  /* 0x000000310c3d7221 */ /* 0x000fe20000000000 */
[----:B------:R-:W-:Y:S01]  /*3470*/  @!P3 FMUL R79, R79, 0.5 ;  /* 0x3f0000004f4fb820 */ /* 0x000fe20000400000 */
[----:B------:R-:W1:Y:S01]  /*3480*/  MUFU.EX2 R86, R86 ;  /* 0x0000005600567308 */ /* 0x000e620000000800 */
[----:B------:R-:W-:Y:S01]  /*3490*/  FADD R3, R3, R34 ;  /* 0x0000002203037221 */ /* 0x000fe20000000000 */
[----:B------:R-:W-:Y:S01]  /*34a0*/  FADD R46, R4, R61 ;  /* 0x0000003d042e7221 */ /* 0x000fe20000000000 */
[----:B------:R-:W-:Y:S01]  /*34b0*/  FADD R61, R14, R53 ;  /* 0x000000350e3d7221 */ /* 0x000fe20000000000 */
[----:B------:R-:W-:Y:S01]  /*34c0*/  FADD R4, R10, R41 ;  /* 0x000000290a047221 */ /* 0x000fe20000000000 */
[----:B------:R-:W-:Y:S01]  /*34d0*/  @!P1 FMUL R56, R56, 0.5 ;  /* 0x3f00000038389820 */ /* 0x000fe20000400000 */
[----:B------:R-:W-:Y:S01]  /*34e0*/  FADD R65, R47, R82 ;  /* 0x000000522f417221 */ /* 0x000fe20000000000 */
[----:B------:R-:W-:Y:S01]  /*34f0*/  FADD R34, R60, R59 ;  /* 0x0000003b3c227221 */ /* 0x000fe20000000000 */
[----:B------:R-:W-:Y:S01]  /*3500*/  FADD R77, R4, R61 ;  /* 0x0000003d044d7221 */ /* 0x000fe20000000000 */
[----:B------:R-:W2:Y:S01]  /*3510*/  MUFU.EX2 R71, R71 ;  /* 0x0000004700477308 */ /* 0x000ea20000000800 */
[----:B------:R-:W-:Y:S01]  /*3520*/  FADD R4, R31, R84 ;  /* 0x000000541f047221 */ /* 0x000fe20000000000 */
[----:B------:R-:W-:Y:S01]  /*3530*/  FADD R81, R76, R75 ;  /* 0x0000004b4c517221 */ /* 0x000fe20000000000 */
[----:B------:R-:W-:Y:S01]  /*3540*/  FADD R87, R58, R83 ;  /* 0x000000533a577221 */ /* 0x000fe20000000000 */
[----:B----4-:R-:W-:Y:S01]  /*3550*/  @!P2 FMUL R74, R74, R74 ;  /* 0x0000004a4a4aa220 */ /* 0x010fe20000400000 */
[----:B---3--:R-:W-:Y:S01]  /*3560*/  @!P6 FMUL R78, R78, R78 ;  /* 0x0000004e4e4ee220 */ /* 0x008fe20000400000 */
[----:B------:R-:W-:Y:S01]  /*3570*/  FADD R89, R4, R65 ;  /* 0x0000004104597221 */ /* 0x000fe20000000000 */
[----:B------:R-:W-:Y:S01]  /*3580*/  FADD R90, R50, R85 ;  /* 0x00000055325a7221 */ /* 0x000fe20000000000 */
[----:B------:R-:W3:Y:S01]  /*3590*/  MUFU.EX2 R79, R79 ;  /* 0x0000004f004f7308 */ /* 0x000ee20000000800 */
[----:B-1----:R-:W-:Y:S01]  /*35a0*/  @!P4 FMUL R86, R86, R86 ;  /* 0x000000565656c220 */ /* 0x002fe20000400000 */
[----:B------:R-:W-:Y:S01]  /*35b0*/  FADD R91, R54, R87 ;  /* 0x00000057365b7221 */ /* 0x000fe20000000000 */
[----:B------:R-:W-:Y:S01]  /*35c0*/  FADD R4, R35, R66 ;  /* 0x0000004223047221 */ /* 0x000fe20000000000 */
[----:B------:R-:W-:Y:S01]  /*35d0*/  FADD R65, R51, R78 ;  /* 0x0000004e33417221 */ /* 0x000fe20000000000 */
[----:B------:R-:W-:Y:S01]  /*35e0*/  FADD R50, R43, R74 ;  /* 0x0000004a2b327221 */ /* 0x000fe20000000000 */
[----:B------:R-:W-:Y:S01]  /*35f0*/  FADD R85, R57, R86 ;  /* 0x0000005639557221 */ /* 0x000fe20000000000 */
[----:B------:R-:W-:Y:S01]  /*3600*/  FADD R38, R38, R69 ;  /* 0x0000004526267221 */ /* 0x000fe20000000000 */
[----:B------:R1:W4:Y:S01]  /*3610*/  MUFU.EX2 R61, R56 ;  /* 0x00000038003d7308 */ /* 0x0003220000000800 */
[----:B--2---:R-:W-:Y:S01]  /*3620*/  @!P5 FMUL R71, R71, R71 ;  /* 0x000000474747d220 */ /* 0x004fe20000400000 */
[----:B------:R-:W-:Y:S01]  /*3630*/  FADD R4, R4, R65 ;  /* 0x0000004104047221 */ /* 0x000fe20000000000 */
[----:B------:R-:W-:Y:S01]  /*3640*/  FADD R85, R50, R85 ;  /* 0x0000005532557221 */ /* 0x000fe20000000000 */
[----:B------:R-:W-:Y:S01]  /*3650*/  FADD R42, R42, R73 ;  /* 0x000000492a2a7221 */ /* 0x000fe20000000000 */
[----:B------:R-:W-:Y:S01]  /*3660*/  FADD R54, R72, R71 ;  /* 0x0000004748367221 */ /* 0x000fe20000000000 */
[----:B------:R-:W-:Y:S01]  /*3670*/  FADD R77, R46, R77 ;  /* 0x0000004d2e4d7221 */ /* 0x000fe20000000000 */
[----:B------:R-:W-:Y:S01]  /*3680*/  FADD R3, R3, R30 ;  /* 0x0000001e03037221 */ /* 0x000fe20000000000 */
[----:B------:R-:W-:Y:S01]  /*3690*/  FADD R89, R89, R90 ;  /* 0x0000005a59597221 */ /* 0x000fe20000000000 */
[----:B---3--:R-:W-:Y:S01]  /*36a0*/  @!P3 FMUL R79, R79, R79 ;  /* 0x0000004f4f4fb220 */ /* 0x008fe20000400000 */
[----:B-1----:R-:W-:Y:S01]  /*36b0*/  FADD R56, R34, R81 ;  /* 0x0000005122387221 */ /* 0x002fe20000000000 */
[----:B------:R-:W-:Y:S01]  /*36c0*/  FADD R34, R64, R63 ;  /* 0x0000003f40227221 */ /* 0x000fe20000000000 */
[----:B------:R-:W-:Y:S01]  /*36d0*/  FADD R4, R4, R85 ;  /* 0x0000005504047221 */ /* 0x000fe20000000000 */
[----:B------:R-:W-:Y:S01]  /*36e0*/  FADD R81, R80, R79 ;  /* 0x0000004f50517221 */ /* 0x000fe20000000000 */
[----:B------:R-:W-:Y:S01]  /*36f0*/  FADD R56, R56, R91 ;  /* 0x0000005b38387221 */ /* 0x000fe20000000000 */
[----:B------:R-:W-:Y:S01]  /*3700*/  FADD R38, R38, R77 ;  /* 0x0000004d26267221 */ /* 0x000fe20000000000 */
[----:B------:R-:W-:Y:S01]  /*3710*/  FADD R3, R42, R3 ;  /* 0x000000032a037221 */ /* 0x000fe20000000000 */
[----:B----4-:R-:W-:Y:S01]  /*3720*/  @!P1 FMUL R61, R61, R61 ;  /* 0x0000003d3d3d9220 */ /* 0x010fe20000400000 */
[----:B------:R-:W-:Y:S01]  /*3730*/  FADD R34, R34, R81 ;  /* 0x0000005122227221 */ /* 0x000fe20000000000 */
[----:B------:R-:W-:Y:S01]  /*3740*/  MOV R30, UR7 ;  /* 0x00000007001e7c02 */ /* 0x000fe20008000f00 */
[----:B------:R-:W-:Y:S01]  /*3750*/  FADD R89, R89, R4 ;  /* 0x0000000459597221 */ /* 0x000fe20000000000 */
[----:B------:R-:W-:Y:S01]  /*3760*/  FADD R87, R62, R61 ;  /* 0x0000003d3e577221 */ /* 0x000fe20000000000 */
[----:B------:R-:W-:Y:S01]  /*3770*/  FADD R4, R38, R3 ;  /* 0x0000000326047221 */ /* 0x000fe20000000000 */
[----:B------:R1:W-:Y:S01]  /*3780*/  SYNCS.ARRIVE.TRANS64.A1T0 RZ, [R30+UR21], RZ ;  /* 0x000000ff1eff79a7 */ /* 0x0003e20008100015 */
[----:B------:R-:W-:Y:S01]  /*3790*/  F2FP.BF16.F32.PACK_AB R38, R25, R14 ;  /* 0x0000000e1926723e */ /* 0x000fe200000010ff */
[----:B------:R-:W-:Y:S01]  /*37a0*/  FADD R87, R54, R87 ;  /* 0x0000005736577221 */ /* 0x000fe20000000000 */
[----:B------:R-:W-:-:S02]  /*37b0*/  F2FP.BF16.F32.PACK_AB R40, R40, R27 ;  /* 0x0000001b2828723e */ /* 0x000fc400000010ff */
[----:B------:R-:W-:Y:S01]  /*37c0*/  F2FP.BF16.F32.PACK_AB R42, R18, R29 ;  /* 0x0000001d122a723e */ /* 0x000fe200000010ff */
[----:B------:R-:W-:Y:S01]  /*37d0*/  FADD R87, R34, R87 ;  /* 0x0000005722577221 */ /* 0x000fe20000000000 */
[----:B------:R-:W-:Y:S02]  /*37e0*/  F2FP.BF16.F32.PACK_AB R25, R60, R31 ;  /* 0x0000001f3c19723e */ /* 0x000fe400000010ff */
[----:B------:R-:W-:Y:S01]  /*37f0*/  F2FP.BF16.F32.PACK_AB R27, R64, R35 ;  /* 0x00000023401b723e */ /* 0x000fe200000010ff */
[----:B------:R-:W-:Y:S01]  /*3800*/  FADD R56, R56, R87 ;  /* 0x0000005738387221 */ /* 0x000fe20000000000 */
[----:B------:R-:W-:Y:S02]  /*3810*/  F2FP.BF16.F32.PACK_AB R44, R44, R37 ;  /* 0x000000252c2c723e */ /* 0x000fe400000010ff */
[----:B------:R-:W-:Y:S01]  /*3820*/  F2FP.BF16.F32.PACK_AB R46, R20, R41 ;  /* 0x00000029142e723e */ /* 0x000fe200000010ff */
[----:B------:R-:W-:Y:S01]  /*3830*/  FADD R3, R89, R56 ;  /* 0x0000003859037221 */ /* 0x000fe20000000000 */
[----:B------:R-:W-:-:S02]  /*3840*/  F2FP.BF16.F32.PACK_AB R50, R22, R49 ;  /* 0x000000311632723e */ /* 0x000fc400000010ff */
[----:B------:R-:W-:Y:S02]  /*3850*/  F2FP.BF16.F32.PACK_AB R54, R16, R53 ;  /* 0x000000351036723e */ /* 0x000fe400000010ff */
[----:B------:R-:W-:Y:S02]  /*3860*/  F2FP.BF16.F32.PACK_AB R29, R68, R39 ;  /* 0x00000027441d723e */ /* 0x000fe400000010ff */
[----:B------:R-:W-:Y:S02]  /*3870*/  F2FP.BF16.F32.PACK_AB R31, R72, R43 ;  /* 0x0000002b481f723e */ /* 0x000fe400000010ff */
[----:B------:R-:W-:Y:S02]  /*3880*/  F2FP.BF16.F32.PACK_AB R35, R80, R51 ;  /* 0x000000335023723e */ /* 0x000fe400000010ff */
[----:B------:R-:W-:Y:S02]  /*3890*/  F2FP.BF16.F32.PACK_AB R26, R13, R26 ;  /* 0x0000001a0d1a723e */ /* 0x000fe400000010ff */
[----:B------:R-:W-:-:S02]  /*38a0*/  F2FP.BF16.F32.PACK_AB R28, R15, R28 ;  /* 0x0000001c0f1c723e */ /* 0x000fc400000010ff */
[----:B-1----:R-:W-:Y:S02]  /*38b0*/  F2FP.BF16.F32.PACK_AB R30, R17, R10 ;  /* 0x0000000a111e723e */ /* 0x002fe400000010ff */
[----:B------:R-:W-:Y:S02]  /*38c0*/  F2FP.BF16.F32.PACK_AB R34, R21, R12 ;  /* 0x0000000c1522723e */ /* 0x000fe400000010ff */
[----:B------:R-:W-:Y:S02]  /*38d0*/  F2FP.BF16.F32.PACK_AB R37, R58, R55 ;  /* 0x000000373a25723e */ /* 0x000fe400000010ff */
[----:B------:R-:W-:Y:S02]  /*38e0*/  F2FP.BF16.F32.PACK_AB R39, R62, R57 ;  /* 0x000000393e27723e */ /* 0x000fe400000010ff */
[----:B------:R-:W-:Y:S02]  /*38f0*/  F2FP.BF16.F32.PACK_AB R41, R59, R84 ;  /* 0x000000543b29723e */ /* 0x000fe400000010ff */
[----:B------:R-:W-:-:S02]  /*3900*/  F2FP.BF16.F32.PACK_AB R43, R63, R66 ;  /* 0x000000423f2b723e */ /* 0x000fc400000010ff */
[----:B------:R-:W-:Y:S02]  /*3910*/  F2FP.BF16.F32.PACK_AB R45, R67, R70 ;  /* 0x00000046432d723e */ /* 0x000fe400000010ff */
[----:B------:R-:W-:Y:S02]  /*3920*/  F2FP.BF16.F32.PACK_AB R47, R71, R74 ;  /* 0x0000004a472f723e */ /* 0x000fe400000010ff */
[----:B------:R-:W-:Y:S02]  /*3930*/  F2FP.BF16.F32.PACK_AB R49, R75, R82 ;  /* 0x000000524b31723e */ /* 0x000fe400000010ff */
[----:B------:R-:W-:Y:S02]  /*3940*/  F2FP.BF16.F32.PACK_AB R51, R79, R78 ;  /* 0x0000004e4f33723e */ /* 0x000fe400000010ff */
[----:B------:R-:W-:Y:S01]  /*3950*/  F2FP.BF16.F32.PACK_AB R53, R83, R88 ;  /* 0x000000585335723e */ /* 0x000fe200000010ff */
[----:B------:R-:W-:Y:S06]  /*3960*/  @!P0 BRA `(.L_x_19) ;  /* 0x0000000000048947 */ /* 0x000fec0003800000 */
[----:B------:R-:W-:Y:S01]  /*3970*/  BPT.TRAP 0x1 ;  /* 0x000000040000795c */ /* 0x000fe20000300000 */
.L_x_19:
[----:B------:R-:W1:Y:S02]  /*3980*/  SYNCS.PHASECHK.TRANS64.TRYWAIT P1, [UR36+0x18008], R9 ;  /* 0x01800809ff0075a7 */ /* 0x000e640008020164 */
[----:B-1----:R-:W-:Y:S05]  /*3990*/  @!P1 BRA `(.L_x_20) ;  /* 0x0000008400689947 */ /* 0x002fea0003800000 */
.L_x_104:
[----:B------:R-:W-:Y:S01]  /*39a0*/  UIADD3 UR6, UR20, 0x400, URZ ;  /* 0x0000040014067890 */ /* 0x000fe2000fffe03f */
[----:B------:R-:W-:Y:S01]  /*39b0*/  WARPGROUP.ARRIVE ;  /* 0x00000000000079c5 */ /* 0x000fe20000000000 */
[----:B------:R-:W-:Y:S01]  /*39c0*/  UMOV UR7, 0x40000040 ;  /* 0x4000004000077882 */ /* 0x000fe20000000000 */
[----:B------:R-:W-:-:S06]  /*39d0*/  F2FP.BF16.F32.PACK_AB R55, R61, R86 ;  /* 0x000000563d37723e */ /* 0x000fcc00000010ff */
[----:B------:R-:W-:Y:S01]  /*39e0*/  HGMMA.64x64x16.F32.BF16 R88, R24, gdesc[UR4].tnspB, RZ, !UPT, gsb0 ;  /* 0x40e0000418587df0 */ /* 0x000fe2000c0018ff */
[----:B------:R-:W-:Y:S01]  /*39f0*/  UIADD3 UR6, UR20, 0x480, URZ ;  /* 0x0000048014067890 */ /* 0x000fe2000fffe03f */
[----:B------:R-:W-:Y:S01]  /*3a00*/  UMOV UR7, 0x40000040 ;  /* 0x4000004000077882 */ /* 0x000fe20000000000 */
[----:B------:R-:W-:Y:S02]  /*3a10*/  WARPGROUP.DEPBAR.LE gsb0, 0x0 ;  /* 0x00008000000079c5 */ /* 0x000fe40000010000 */
[----:B------:R-:W-:-:S06]  /*3a20*/  WARPGROUP.ARRIVE ;  /* 0x00000000000079c5 */ /* 0x000fcc0000000000 */
[----:B------:R-:W-:Y:S01]  /*3a30*/  HGMMA.64x64x16.F32.BF16 R88, R28, gdesc[UR4].tnspB, R88, gsb0 ;  /* 0x40e000041c587df0 */ /* 0x000fe20008001858 */
        /* <DEDUP_REMOVED lines=29> */
[----:B------:R-:W-:Y:S03]  /*3c10*/  HGMMA.64x64x16.F32.BF16 R88, R52, gdesc[UR4].tnspB, R88, gsb0 ;  /* 0x40e0000434587df0 */ /* 0x000fe60008001858 */
[----:B------:R-:W-:Y:S02]  /*3c20*/  WARPGROUP.DEPBAR.LE gsb0, 0x0 ;  /* 0x00008000000079c5 */ /* 0x000fe40000010000 */
[----:B------:R-:W-:Y:S05]  /*3c30*/  @!P0 BRA `(.L_x_21) ;  /* 0x0000000000048947 */ /* 0x000fea0003800000 */
[----:B------:R-:W-:Y:S01]  /*3c40*/  BPT.TRAP 0x1 ;  /* 0x000000040000795c */ /* 0x000fe20000300000 */
.L_x_21:
[----:B------:R-:W-:Y:S01]  /*3c50*/  UISETP.EQ.AND UP0, UPT, UR38, URZ, !UP0 ;  /* 0x0000003f2600728c */ /* 0x000fe2000c702270 */
[----:B-1----:R-:W-:Y:S01]  /*3c60*/  IMAD.MOV.U32 R9, RZ, RZ, RZ ;  /* 0x000000ffff097224 */ /* 0x002fe200078e00ff */
[----:B------:R-:W-:Y:S02]  /*3c70*/  UIADD3 UR6, UR36, 0x18028, URZ ;  /* 0x0001802824067890 */ /* 0x000fe4000fffe03f */
[----:B------:R-:W-:Y:S02]  /*3c80*/  USEL UR7, URZ, 0x1, !UP0 ;  /* 0x000000013f077887 */ /* 0x000fe4000c000000 */
[----:B------:R-:W-:Y:S02]  /*3c90*/  UPRMT UR6, URZ, 0x654, UR6 ;  /* 0x000006543f067896 */ /* 0x000fe40008000006 */
[----:B------:R-:W-:-:S04]  /*3ca0*/  USEL UR7, UR7, 0x2, UP1 ;  /* 0x0000000207077887 */ /* 0x000fc80008800000 */
[----:B------:R-:W-:-:S03]  /*3cb0*/  UISETP.GT.U32.AND UP0, UPT, UR7, 0x1, UPT ;  /* 0x000000010700788c */ /* 0x000fc6000bf04070 */
[----:B------:R-:W-:Y:S03]  /*3cc0*/  SYNCS.ARRIVE.TRANS64.RED.A1T0 RZ, [UR6], RZ ;  /* 0x000000ffffff79a7 */ /* 0x000fe60008100406 */
[----:B------:R-:W-:-:S13]  /*3cd0*/  PLOP3.LUT P1, PT, PT, PT, UP0, 0x80, 0x0 ;  /* 0x000000000000781c */ /* 0x000fda0003f2f008 */
[----:B------:R-:W-:Y:S05]  /*3ce0*/  @P1 BRA `(.L_x_22) ;  /* 0x0000000000041947 */ /* 0x000fea0003800000 */
[----:B------:R-:W-:Y:S01]  /*3cf0*/  BPT.TRAP 0x1 ;  /* 0x000000040000795c */ /* 0x000fe20000300000 */
.L_x_22:
[C---:B------:R-:W-:Y:S01]  /*3d00*/  ISETP.GE.AND P2, PT, R8.reuse, 0x3, PT ;  /* 0x000000030800780c */ /* 0x040fe20003f46270 */
[----:B------:R-:W-:Y:S01]  /*3d10*/  UMOV UR21, 0x1 ;  /* 0x0000000100157882 */ /* 0x000fe20000000000 */
[----:B------:R-:W-:Y:S01]  /*3d20*/  UMOV UR24, 0x2 ;  /* 0x0000000200187882 */ /* 0x000fe20000000000 */
[----:B------:R-:W-:Y:S01]  /*3d30*/  IADD3 R7, R7, 0x80, RZ ;  /* 0x0000008007077810 */ /* 0x000fe20007ffe0ff */
[----:B------:R-:W-:-:S09]  /*3d40*/  VIADD R8, R8, 0xffffffff ;  /* 0xffffffff08087836 */ /* 0x000fd20000000000 */
[----:B------:R-:W-:Y:S05]  /*3d50*/  @!P2 BRA `(.L_x_23) ;  /* 0x00000028004ca947 */ /* 0x000fea0003800000 */
[----:B------:R-:W-:Y:S01]  /*3d60*/  MOV R13, R5 ;  /* 0x00000005000d7202 */ /* 0x000fe20000000f00 */
[----:B------:R-:W-:Y:S01]  /*3d70*/  IMAD.MOV.U32 R11, RZ, RZ, R6 ;  /* 0x000000ffff0b7224 */ /* 0x000fe200078e0006 */
[----:B------:R-:W-:Y:S01]  /*3d80*/  MOV R9, RZ ;  /* 0x000000ff00097202 */ /* 0x000fe20000000f00 */
[----:B------:R-:W-:Y:S01]  /*3d90*/  UMOV UR24, 0x2 ;  /* 0x0000000200187882 */ /* 0x000fe20000000000 */
[----:B------:R-:W-:Y:S01]  /*3da0*/  UMOV UR21, 0x1 ;  /* 0x0000000100157882 */ /* 0x000fe20000000000 */
[----:B------:R-:W-:-:S05]  /*3db0*/  ULDC UR25, c[0x0][0x604] ;  /* 0x0001810000197ab9 */ /* 0x000fca0000000800 */
.L_x_34:
[----:B------:R-:W-:-:S13]  /*3dc0*/  PLOP3.LUT P3, PT, PT, PT, UP1, 0x80, 0x0 ;  /* 0x000000000000781c */ /* 0x000fda0003f6f018 */
[----:B------:R-:W-:Y:S05]  /*3dd0*/  @!P3 BRA `(.L_x_24) ;  /* 0x000000000004b947 */ /* 0x000fea0003800000 */
[----:B------:R-:W-:Y:S01]  /*3de0*/  BPT.TRAP 0x1 ;  /* 0x000000040000795c */ /* 0x000fe20000300000 */
.L_x_24:
[----:B------:R-:W-:Y:S01]  /*3df0*/  ULEA UR6, UR24, UR36, 0x3 ;  /* 0x0000002418067291 */ /* 0x000fe2000f8e183f */
[----:B------:R-:W-:-:S08]  /*3e00*/  SHF.L.U32 R5, R9, 0x1f, RZ ;  /* 0x0000001f09057819 */ /* 0x000fd000000006ff */
[----:B------:R-:W1:Y:S02]  /*3e10*/  SYNCS.PHASECHK.TRANS64.TRYWAIT P2, [UR6+0x18000], R5 ;  /* 0x01800005ff0075a7 */ /* 0x000e640008040146 */
[----:B-1----:R-:W-:Y:S05]  /*3e20*/  @!P2 BRA `(.L_x_25) ;  /* 0x00000080005ca947 */ /* 0x002fea0003800000 */
.L_x_105:
[----:B------:R-:W-:Y:S01]  /*3e30*/  ULEA UR6, UR24, UR22, 0xa ;  /* 0x0000001618067291 */ /* 0x000fe2000f8e503f */
[----:B------:R-:W-:Y:S01]  /*3e40*/  WARPGROUP.ARRIVE ;  /* 0x00000000000079c5 */ /* 0x000fe20000000000 */
[----:B------:R-:W-:Y:S01]  /*3e50*/  UMOV UR7, 0x40000040 ;  /* 0x4000004000077882 */ /* 0x000fe20000000000 */
[----:B------:R-:W-:Y:S01]  /*3e60*/  UMOV UR11, 0x40000040 ;  /* 0x40000040000b7882 */ /* 0x000fe20000000000 */
[----:B------:R-:W-:Y:S02]  /*3e70*/  UIADD3 UR10, UR6, 0x2, URZ ;  /* 0x00000002060a7890 */ /* 0x000fe4000fffe03f */
[----:B------:R-:W-:Y:S01]  /*3e80*/  UIADD3 UR14, UR6, 0x4, URZ ;  /* 0x00000004060e7890 */ /* 0x000fe2000fffe03f */
[----:B------:R-:W-:Y:S02]  /*3e90*/  UMOV UR15, 0x40000040 ;  /* 0x40000040000f7882 */ /* 0x000fe40000000000 */
[----:B------:R-:W-:Y:S01]  /*3ea0*/  HGMMA.64x128x16.F32.BF16 R24, gdesc[UR4], RZ, !UPT, gsb0 ;  /* 0x01e00000041879f0 */ /* 0x000fe2000c0018ff */
[----:B------:R-:W-:Y:S01]  /*3eb0*/  UIADD3 UR18, UR6, 0x6, URZ ;  /* 0x0000000606127890 */ /* 0x000fe2000fffe03f */
[----:B------:R-:W-:Y:S01]  /*3ec0*/  UMOV UR19, 0x40000040 ;  /* 0x4000004000137882 */ /* 0x000fe20000000000 */
[----:B------:R-:W-:-:S04]  /*3ed0*/  UIADD3 UR24, UR24, 0x1, URZ ;  /* 0x0000000118187890 */ /* 0x000fc8000fffe03f */
[----:B------:R-:W-:-:S04]  /*3ee0*/  UISETP.NE.AND UP0, UPT, UR24, 0x5, UPT ;  /* 0x000000051800788c */ /* 0x000fc8000bf05270 */
[----:B------:R-:W-:Y:S02]  /*3ef0*/  USEL UR6, URZ, 0x1, UP0 ;  /* 0x000000013f067887 */ /* 0x000fe40008000000 */
[----:B------:R-:W-:-:S04]  /*3f00*/  USEL UR24, UR24, URZ, UP0 ;  /* 0x0000003f18187287 */ /* 0x000fc80008000000 */
[----:B------:R-:W-:Y:S01]  /*3f10*/  LOP3.LUT R9, R9, UR6, RZ, 0x3c, !PT ;  /* 0x0000000609097c12 */ /* 0x000fe2000f8e3cff */
        /* <DEDUP_REMOVED lines=10> */
[----:B------:R-:W-:Y:S05]  /*3fc0*/  @!P3 BRA `(.L_x_26) ;  /* 0x000000000004b947 */ /* 0x000fea0003800000 */
[----:B------:R-:W-:Y:S01]  /*3fd0*/  BPT.TRAP 0x1 ;  /* 0x000000040000795c */ /* 0x000fe20000300000 */
.L_x_26:
[----:B-1----:R-:W-:Y:S01]  /*3fe0*/  FMNMX R6, R24, R13, !PT ;  /* 0x0000000d18067209 */ /* 0x002fe20007800000 */
[----:B------:R-:W-:Y:S01]  /*3ff0*/  ULEA UR6, UR24, UR36, 0x3 ;  /* 0x0000002418067291 */ /* 0x000fe2000f8e183f */
[----:B------:R-:W-:Y:S02]  /*4000*/  FMNMX R12, R26, R11, !PT ;  /* 0x0000000b1a0c7209 */ /* 0x000fe40007800000 */
[----:B------:R-:W-:Y:S02]  /*4010*/  FMNMX R5, R25, R6, !PT ;  /* 0x0000000619057209 */ /* 0x000fe40007800000 */
[----:B------:R-:W-:Y:S02]  /*4020*/  FMNMX R15, R27, R12, !PT ;  /* 0x0000000c1b0f7209 */ /* 0x000fe40007800000 */
[----:B------:R-:W-:Y:S02]  /*4030*/  FMNMX R6, R28, R5, !PT ;  /* 0x000000051c067209 */ /* 0x000fe40007800000 */
[----:B------:R-:W-:-:S02]  /*4040*/  FMNMX R12, R30, R15, !PT ;  /* 0x0000000f1e0c7209 */ /* 0x000fc40007800000 */
[----:B------:R-:W-:Y:S02]  /*4050*/  FMNMX R5, R29, R6, !PT ;  /* 0x000000061d057209 */ /* 0x000fe40007800000 */
[----:B------:R-:W-:Y:S02]  /*4060*/  FMNMX R17, R31, R12, !PT ;  /* 0x0000000c1f117209 */ /* 0x000fe40007800000 */
[----:B------:R-:W-:-:S04]  /*4070*/  FMNMX R6, R32, R5, !PT ;  /* 0x0000000520067209 */ /* 0x000fc80007800000 */
        /* <DEDUP_REMOVED lines=26> */
[----:B------:R-:W-:-:S05]  /*4220*/  FMNMX R6, R85, R6, !PT ;  /* 0x0000000655067209 */ /* 0x000fca0007800000 */
[----:B------:R-:W1:Y:S02]  /*4230*/  SHFL.BFLY PT, R5, R6, 0x1, 0x1f ;  /* 0x0c201f0006057f89 */ /* 0x000e6400000e0000 */
[----:B-1----:R-:W-:Y:S02]  /*4240*/  FMNMX R10, R6, R5, !PT ;  /* 0x00000005060a7209 */ /* 0x002fe40007800000 */
[----:B------:R-:W-:-:S03]  /*4250*/  FMNMX R6, R34, R17, !PT ;  /* 0x0000001122067209 */ /* 0x000fc60007800000 */
[----:B------:R-:W1:Y:S01]  /*4260*/  SHFL.BFLY PT, R5, R10, 0x2, 0x1f ;  /* 0x0c401f000a057f89 */ /* 0x000e6200000e0000 */
[----:B------:R-:W-:-:S04]  /*4270*/  FMNMX R19, R35, R6, !PT ;  /* 0x0000000623137209 */ /* 0x000fc80007800000 */
[----:B------:R-:W-:-:S04]  /*4280*/  FMNMX R6, R38, R19, !PT ;  /* 0x0000001326067209 */ /* 0x000fc80007800000 */
[----:B------:R-:W-:-:S04]  /*4290*/  FMNMX R19, R39, R6, !PT ;  /* 0x0000000627137209 */ /* 0x000fc80007800000 */
[----:B------:R-:W-:-:S04]  /*42a0*/  FMNMX R6, R42, R19, !PT ;  /* 0x000000132a067209 */ /* 0x000fc80007800000 */
[----:B------:R-:W-:-:S04]  /*42b0*/  FMNMX R21, R43, R6, !PT ;  /* 0x000000062b157209 */ /* 0x000fc80007800000 */
[----:B------:R-:W-:Y:S02]  /*42c0*/  FMNMX R6, R46, R21, !PT ;  /* 0x000000152e067209 */ /* 0x000fe40007800000 */
[----:B-1----:R-:W-:Y:S02]  /*42d0*/  FMNMX R5, R10, R5, !PT ;  /* 0x000000050a057209 */ /* 0x002fe40007800000 */
[----:B------:R-:W-:Y:S02]  /*42e0*/  FMNMX R23, R47, R6, !PT ;  /* 0x000000062f177209 */ /* 0x000fe40007800000 */
[C---:B------:R-:W-:Y:S02]  /*42f0*/  FSETP.NEU.AND P2, PT, R5.reuse, -INF , PT ;  /* 0xff8000000500780b */ /* 0x040fe40003f4d000 */
[----:B------:R-:W-:Y:S02]  /*4300*/  FMNMX R6, R50, R23, !PT ;  /* 0x0000001732067209 */ /* 0x000fe40007800000 */
[----:B------:R-:W-:-:S02]  /*4310*/  FSEL R14, R5, RZ, P2 ;  /* 0x000000ff050e7208 */ /* 0x000fc40001000000 */
[----:B------:R-:W-:-:S03]  /*4320*/  FMNMX R23, R51, R6, !PT ;  /* 0x0000000633177209 */ /* 0x000fc60007800000 */
[----:B------:R-:W-:Y:S01]  /*4330*/  FMUL R120, R14, UR25 ;  /* 0x000000190e787c20 */ /* 0x000fe20008400000 */
[----:B------:R-:W-:Y:S01]  /*4340*/  FMNMX R6, R54, R23, !PT ;  /* 0x0000001736067209 */ /* 0x000fe20007800000 */
[----:B------:R-:W-:Y:S02]  /*4350*/  FADD R14, -R14, R13 ;  /* 0x0000000d0e0e7221 */ /* 0x000fe40000000100 */
[--C-:B------:R-:W-:Y:S01]  /*4360*/  FFMA R24, R24, UR25, -R120.reuse ;  /* 0x0000001918187c23 */ /* 0x100fe20008000878 */
[--C-:B------:R-:W-:Y:S01]  /*4370*/  FFMA R15, R25, UR25, -R120.reuse ;  /* 0x00000019190f7c23 */ /* 0x100fe20008000878 */
[--C-:B------:R-:W-:Y:S01]  /*4380*/  FFMA R19, R33, UR25, -R120.reuse ;  /* 0x0000001921137c23 */ /* 0x100fe20008000878 */
[--C-:B------:R-:W-:Y:S01]  /*4390*/  FFMA R10, R28, UR25, -R120.reuse ;  /* 0x000000191c0a7c23 */ /* 0x100fe20008000878 */
[--C-:B------:R-:W-:Y:S01]  /*43a0*/  FFMA R17, R29, UR25, -R120.reuse ;  /* 0x000000191d117c23 */ /* 0x100fe20008000878 */
[----:B------:R-:W-:Y:S01]  /*43b0*/  FSETP.GEU.AND P6, PT, R24, -126, PT ;  /* 0xc2fc00001800780b */ /* 0x000fe20003fce000 */
        /* <DEDUP_REMOVED lines=9> */
[--C-:B------:R-:W-:Y:S01]  /*4450*/  FFMA R23, R41, UR25, -R120.reuse ;  /* 0x0000001929177c23 */ /* 0x100fe20008000878 */
[--C-:B------:R-:W-:Y:S01]  /*4460*/  FFMA R37, R45, UR25, -R120.reuse ;  /* 0x000000192d257c23 */ /* 0x100fe20008000878 */
[--C-:B------:R-:W-:Y:S01]  /*4470*/  FFMA R45, R53, UR25, -R120.reuse ;  /* 0x00000019352d7c23 */ /* 0x100fe20008000878 */
[----:B------:R-:W-:Y:S01]  /*4480*/  @!P6 FMUL R24, R24, 0.5 ;  /* 0x3f0000001818e820 */ /* 0x000fe20000400000 */
[--C-:B------:R-:W-:Y:S01]  /*4490*/  FFMA R36, R48, UR25, -R120.reuse ;  /* 0x0000001930247c23 */ /* 0x100fe20008000878 */
[----:B------:R-:W-:Y:S01]  /*44a0*/  @!P3 FMUL R15, R15, 0.5 ;  /* 0x3f0000000f0fb820 */ /* 0x000fe20000400000 */
[--C-:B------:R-:W-:Y:S01]  /*44b0*/  FFMA R41, R49, UR25, -R120.reuse ;  /* 0x0000001931297c23 */ /* 0x100fe20008000878 */
[----:B------:R-:W-:Y:S01]  /*44c0*/  @!P4 FMUL R10, R10, 0.5 ;  /* 0x3f0000000a0ac820 */ /* 0x000fe20000400000 */
[----:B------:R-:W-:Y:S01]  /*44d0*/  FMNMX R25, R55, R6, !PT ;  /* 0x0000000637197209 */ /* 0x000fe20007800000 */
[----:B------:R-:W1:Y:S01]  /*44e0*/  MUFU.EX2 R24, R24 ;  /* 0x0000001800187308 */ /* 0x000e620000000800 */
[----:B------:R-:W-:Y:S01]  /*44f0*/  @!P5 FMUL R17, R17, 0.5 ;  /* 0x3f0000001111d820 */ /* 0x000fe20000400000 */
[----:B------:R-:W-:Y:S01]  /*4500*/  @!P2 FMUL R28, R28, 0.5 ;  /* 0x3f0000001c1ca820 */ /* 0x000fe20000400000 */
[----:B------:R-:W-:Y:S01]  /*4510*/  FMNMX R6, R58, R25, !PT ;  /* 0x000000193a067209 */ /* 0x000fe20007800000 */
[--C-:B------:R-:W-:Y:S01]  /*4520*/  FFMA R18, R52, UR25, -R120.reuse ;  /* 0x0000001934127c23 */ /* 0x100fe20008000878 */
[--C-:B------:R-:W-:Y:S01]  /*4530*/  FFMA R49, R56, UR25, -R120.reuse ;  /* 0x0000001938317c23 */ /* 0x100fe20008000878 */
[--C-:B------:R-:W-:Y:S01]  /*4540*/  FFMA R40, R57, UR25, -R120.reuse ;  /* 0x0000001939287c23 */ /* 0x100fe20008000878 */
[----:B------:R-:W-:Y:S01]  /*4550*/  FMNMX R25, R59, R6, !PT ;  /* 0x000000063b197209 */ /* 0x000fe20007800000 */
[----:B------:R-:W2:Y:S01]  /*4560*/  MUFU.EX2 R15, R15 ;  /* 0x0000000f000f7308 */ /* 0x000ea20000000800 */
[--C-:B------:R-:W-:Y:S01]  /*4570*/  FFMA R57, R64, UR25, -R120.reuse ;  /* 0x0000001940397c23 */ /* 0x100fe20008000878 */
[--C-:B------:R-:W-:Y:S01]  /*4580*/  FFMA R53, R60, UR25, -R120.reuse ;  /* 0x000000193c357c23 */ /* 0x100fe20008000878 */
[----:B------:R-:W-:Y:S01]  /*4590*/  FMNMX R6, R62, R25, !PT ;  /* 0x000000193e067209 */ /* 0x000fe20007800000 */
[--C-:B------:R-:W-:Y:S01]  /*45a0*/  FFMA R20, R61, UR25, -R120.reuse ;  /* 0x000000193d147c23 */ /* 0x100fe20008000878 */
[--C-:B------:R-:W-:Y:S01]  /*45b0*/  FFMA R44, R65, UR25, -R120.reuse ;  /* 0x00000019412c7c23 */ /* 0x100fe20008000878 */
[--C-:B------:R-:W-:Y:S01]  /*45c0*/  FFMA R48, R73, UR25, -R120.reuse ;  /* 0x0000001949307c23 */ /* 0x100fe20008000878 */
        /* <DEDUP_REMOVED lines=9> */
[----:B------:R-:W1:Y:S01]  /*4660*/  MUFU.EX2 R17, R17 ;  /* 0x0000001100117308 */ /* 0x000e620000000800 */
[----:B--2---:R-:W-:Y:S01]  /*4670*/  @!P3 FMUL R15, R15, R15 ;  /* 0x0000000f0f0fb220 */ /* 0x004fe20000400000 */
[----:B------:R-:W-:Y:S01]  /*4680*/  FSETP.GEU.AND P3, PT, R12, -126, PT ;  /* 0xc2fc00000c00780b */ /* 0x000fe20003f6e000 */
[--C-:B------:R-:W-:Y:S01]  /*4690*/  FFMA R56, R81, UR25, -R120.reuse ;  /* 0x0000001951387c23 */ /* 0x100fe20008000878 */
[----:B------:R-:W-:Y:S01]  /*46a0*/  FMNMX R25, R67, R6, !PT ;  /* 0x0000000643197209 */ /* 0x000fe20007800000 */
[--C-:B------:R-:W-:Y:S01]  /*46b0*/  FFMA R52, R77, UR25, -R120.reuse ;  /* 0x000000194d347c23 */ /* 0x100fe20008000878 */
[--C-:B------:R-:W-:Y:S01]  /*46c0*/  FFMA R73, R80, UR25, -R120.reuse ;  /* 0x0000001950497c23 */ /* 0x100fe20008000878 */
[----:B------:R-:W-:Y:S01]  /*46d0*/  @!P6 FMUL R19, R19, 0.5 ;  /* 0x3f0000001313e820 */ /* 0x000fe20000400000 */
[----:B------:R-:W2:Y:S01]  /*46e0*/  MUFU.EX2 R28, R28 ;  /* 0x0000001c001c7308 */ /* 0x000ea20000000800 */
[----:B---3--:R-:W-:Y:S01]  /*46f0*/  @!P4 FMUL R10, R10, R10 ;  /* 0x0000000a0a0ac220 */ /* 0x008fe20000400000 */
[----:B------:R-:W-:Y:S01]  /*4700*/  FSETP.GEU.AND P4, PT, R21, -126, PT ;  /* 0xc2fc00001500780b */ /* 0x000fe20003f8e000 */
[--C-:B------:R-:W-:Y:S01]  /*4710*/  FFMA R60, R85, UR25, -R120.reuse ;  /* 0x00000019553c7c23 */ /* 0x100fe20008000878 */
[----:B------:R-:W-:Y:S01]  /*4720*/  FMNMX R6, R70, R25, !PT ;  /* 0x0000001946067209 */ /* 0x000fe20007800000 */
[----:B------:R-:W-:Y:S01]  /*4730*/  FFMA R77, R84, UR25, -R120 ;  /* 0x00000019544d7c23 */ /* 0x000fe20008000878 */
[----:B------:R-:W-:Y:S01]  /*4740*/  FMUL R14, R14, UR25 ;  /* 0x000000190e0e7c20 */ /* 0x000fe20008400000 */
[----:B------:R-:W-:Y:S01]  /*4750*/  @!P3 FMUL R12, R12, 0.5 ;  /* 0x3f0000000c0cb820 */ /* 0x000fe20000400000 */
[----:B------:R-:W3:Y:S01]  /*4760*/  MUFU.EX2 R19, R19 ;  /* 0x0000001300137308 */ /* 0x000ee20000000800 */
[----:B-1----:R-:W-:Y:S01]  /*4770*/  @!P5 FMUL R17, R17, R17 ;  /* 0x000000111111d220 */ /* 0x002fe20000400000 */
[----:B------:R-:W-:-:S02]  /*4780*/  FSETP.GEU.AND P5, PT, R32, -126, PT ;  /* 0xc2fc00002000780b */ /* 0x000fc40003fae000 */
[----:B------:R-:W-:-:S03]  /*4790*/  FMNMX R25, R71, R6, !PT ;  /* 0x0000000647197209 */ /* 0x000fc60007800000 */
[----:B------:R-:W-:Y:S01]  /*47a0*/  @!P4 FMUL R21, R21, 0.5 ;  /* 0x3f0000001515c820 */ /* 0x000fe20000400000 */
[----:B------:R-:W1:Y:S01]  /*47b0*/  MUFU.EX2 R12, R12 ;  /* 0x0000000c000c7308 */ /* 0x000e620000000800 */
[----:B--2---:R-:W-:Y:S01]  /*47c0*/  @!P2 FMUL R28, R28, R28 ;  /* 0x0000001c1c1ca220 */ /* 0x004fe20000400000 */
[----:B------:R-:W-:Y:S02]  /*47d0*/  FSETP.GEU.AND P2, PT, R23, -126, PT ;  /* 0xc2fc00001700780b */ /* 0x000fe40003f4e000 */
[----:B------:R-:W-:-:S03]  /*47e0*/  FMNMX R6, R74, R25, !PT ;  /* 0x000000194a067209 */ /* 0x000fc60007800000 */
[----:B------:R-:W-:Y:S01]  /*47f0*/  @!P5 FMUL R32, R32, 0.5 ;  /* 0x3f0000002020d820 */ /* 0x000fe20000400000 */
[----:B------:R-:W2:Y:S01]  /*4800*/  MUFU.EX2 R21, R21 ;  /* 0x0000001500157308 */ /* 0x000ea20000000800 */
[----:B---3--:R-:W-:Y:S01]  /*4810*/  @!P6 FMUL R19, R19, R19 ;  /* 0x000000131313e220 */ /* 0x008fe20000400000 */
[----:B------:R-:W-:Y:S02]  /*4820*/  FSETP.GEU.AND P6, PT, R16, -126, PT ;  /* 0xc2fc00001000780b */ /* 0x000fe40003fce000 */
[----:B------:R-:W-:-:S03]  /*4830*/  FMNMX R25, R75, R6, !PT ;  /* 0x000000064b197209 */ /* 0x000fc60007800000 */
[----:B------:R-:W-:Y:S01]  /*4840*/  @!P2 FMUL R23, R23, 0.5 ;  /* 0x3f0000001717a820 */ /* 0x000fe20000400000 */
[----:B------:R-:W3:Y:S01]  /*4850*/  MUFU.EX2 R32, R32 ;  /* 0x0000002000207308 */ /* 0x000ee20000000800 */
[----:B-1----:R-:W-:Y:S01]  /*4860*/  @!P3 FMUL R12, R12, R12 ;  /* 0x0000000c0c0cb220 */ /* 0x002fe20000400000 */
[----:B------:R-:W-:Y:S02]  /*4870*/  FSETP.GEU.AND P3, PT, R37, -126, PT ;  /* 0xc2fc00002500780b */ /* 0x000fe40003f6e000 */
        /* <DEDUP_REMOVED lines=47> */
[----:B------:R-:W-:Y:S01]  /*4b70*/  FSETP.GEU.AND P3, PT, R44, -126, PT ;  /* 0xc2fc00002c00780b */ /* 0x000fe20003f6e000 */
[----:B------:R-:W2:Y:S04]  /*4b80*/  SHFL.BFLY PT, R25, R6, 0x2, 0x1f ;  /* 0x0c401f0006197f89 */ /* 0x000ea800000e0000 */
[----:B------:R-:W-:Y:S01]  /*4b90*/  @!P6 FMUL R57, R57, 0.5 ;  /* 0x3f0000003939e820 */ /* 0x000fe20000400000 */
[----:B------:R-:W4:Y:S01]  /*4ba0*/  MUFU.EX2 R20, R20 ;  /* 0x0000001400147308 */ /* 0x000f220000000800 */
        /* <DEDUP_REMOVED lines=8> */
[----:B----4-:R-:W-:Y:S01]  /*4c30*/  @!P2 FMUL R20, R20, R20 ;  /* 0x000000141414a220 */ /* 0x010fe20000400000 */
[----:B------:R-:W-:Y:S02]  /*4c40*/  FSETP.GEU.AND P2, PT, R65, -126, PT ;  /* 0xc2fc00004100780b */ /* 0x000fe40003f4e000 */
[----:B--2---:R-:W-:-:S03]  /*4c50*/  FMNMX R6, R6, R25, !PT ;  /* 0x0000001906067209 */ /* 0x004fc60007800000 */
[----:B------:R-:W-:Y:S01]  /*4c60*/  @!P5 FMUL R22, R22, 0.5 ;  /* 0x3f0000001616d820 */ /* 0x000fe20000400000 */
[----:B------:R-:W2:Y:S01]  /*4c70*/  MUFU.EX2 R61, R61 ;  /* 0x0000003d003d7308 */ /* 0x000ea20000000800 */
[----:B---3--:R-:W-:Y:S01]  /*4c80*/  @!P6 FMUL R57, R57, R57 ;  /* 0x000000393939e220 */ /* 0x008fe20000400000 */
[----:B------:R-:W-:-:S03]  /*4c90*/  FSETP.GEU.AND P6, PT, R48, -126, PT ;  /* 0xc2fc00003000780b */ /* 0x000fc60003fce000 */
[----:B------:R-:W-:Y:S01]  /*4ca0*/  FADD R13, R28, R57 ;  /* 0x000000391c0d7221 */ /* 0x000fe20000000000 */
[----:B------:R-:W-:Y:S01]  /*4cb0*/  F2FP.BF16.F32.PACK_AB R28, R19, R28 ;  /* 0x0000001c131c723e */ /* 0x000fe200000010ff */
        /* <DEDUP_REMOVED lines=15> */
[----:B------:R-:W-:-:S04]  /*4db0*/  FSETP.NEU.AND P2, PT, R6, -INF , PT ;  /* 0xff8000000600780b */ /* 0x000fc80003f4d000 */
[----:B------:R-:W-:Y:S01]  /*4dc0*/  FSEL R64, R6, RZ, P2 ;  /* 0x000000ff06407208 */ /* 0x000fe20001000000 */
[----:B------:R-:W-:Y:S01]  /*4dd0*/  @!P5 FMUL R73, R73, 0.5 ;  /* 0x3f0000004949d820 */ /* 0x000fe20000400000 */
[----:B------:R-:W1:Y:S01]  /*4de0*/  MUFU.EX2 R52, R52 ;  /* 0x0000003400347308 */ /* 0x000e620000000800 */
[----:B--2---:R-:W-:Y:S01]  /*4df0*/  @!P6 FMUL R48, R48, R48 ;  /* 0x000000303030e220 */ /* 0x004fe20000400000 */
[----:B------:R-:W-:Y:S01]  /*4e00*/  FSETP.GEU.AND P6, PT, R56, -126, PT ;  /* 0xc2fc00003800780b */ /* 0x000fe20003fce000 */
[C---:B------:R-:W-:Y:S01]  /*4e10*/  FMUL R29, R64.reuse, UR25 ;  /* 0x00000019401d7c20 */ /* 0x040fe20008400000 */
[----:B------:R-:W-:Y:S01]  /*4e20*/  FSETP.GEU.AND P2, PT, R77, -126, PT ;  /* 0xc2fc00004d00780b */ /* 0x000fe20003f4e000 */
[----:B------:R-:W-:Y:S01]  /*4e30*/  FADD R81, -R64, R11 ;  /* 0x0000000b40517221 */ /* 0x000fe20000000100 */
[----:B------:R-:W-:Y:S01]  /*4e40*/  FADD R11, R24, R49 ;  /* 0x00000031180b7221 */ /* 0x000fe20000000000 */
[--C-:B------:R-:W-:Y:S01]  /*4e50*/  FFMA R25, R26, UR25, -R29.reuse ;  /* 0x000000191a197c23 */ /* 0x100fe2000800081d */
[----:B------:R-:W2:Y:S01]  /*4e60*/  MUFU.EX2 R73, R73 ;  /* 0x0000004900497308 */ /* 0x000ea20000000800 */
[----:B---3--:R-:W-:Y:S01]  /*4e70*/  @!P3 FMUL R69, R69, R69 ;  /* 0x000000454545b220 */ /* 0x008fe20000400000 */
[----:B------:R-:W-:Y:S01]  /*4e80*/  FSETP.GEU.AND P3, PT, R60, -126, PT ;  /* 0xc2fc00003c00780b */ /* 0x000fe20003f6e000 */
[--C-:B------:R-:W-:Y:S01]  /*4e90*/  FFMA R26, R27, UR25, -R29.reuse ;  /* 0x000000191b1a7c23 */ /* 0x100fe2000800081d */
[--C-:B------:R-:W-:Y:S01]  /*4ea0*/  FFMA R27, R30, UR25, -R29.reuse ;  /* 0x000000191e1b7c23 */ /* 0x100fe2000800081d */
[--C-:B------:R-:W-:Y:S01]  /*4eb0*/  FFMA R34, R34, UR25, -R29.reuse ;  /* 0x0000001922227c23 */ /* 0x100fe2000800081d */
[--C-:B------:R-:W-:Y:S01]  /*4ec0*/  FFMA R31, R31, UR25, -R29.reuse ;  /* 0x000000191f1f7c23 */ /* 0x100fe2000800081d */
[----:B------:R-:W-:Y:S01]  /*4ed0*/  @!P6 FMUL R56, R56, 0.5 ;  /* 0x3f0000003838e820 */ /* 0x000fe20000400000 */
[--C-:B------:R-:W-:Y:S01]  /*4ee0*/  FFMA R33, R35, UR25, -R29.reuse ;  /* 0x0000001923217c23 */ /* 0x100fe2000800081d */
[----:B-1----:R-:W-:Y:S01]  /*4ef0*/  @!P4 FMUL R52, R52, R52 ;  /* 0x000000343434c220 */ /* 0x002fe20000400000 */
[----:B------:R-:W-:Y:S01]  /*4f00*/  FSETP.GEU.AND P4, PT, R25, -126, PT ;  /* 0xc2fc00001900780b */ /* 0x000fe20003f8e000 */
[----:B------:R-:W-:Y:S01]  /*4f10*/  @!P2 FMUL R77, R77, 0.5 ;  /* 0x3f0000004d4da820 */ /* 0x000fe20000400000 */
[--C-:B------:R-:W-:Y:S01]  /*4f20*/  FFMA R38, R38, UR25, -R29.reuse ;  /* 0x0000001926267c23 */ /* 0x100fe2000800081d */
[----:B------:R-:W1:Y:S01]  /*4f30*/  MUFU.EX2 R56, R56 ;  /* 0x0000003800387308 */ /* 0x000e620000000800 */
[--C-:B------:R-:W-:Y:S01]  /*4f40*/  FFMA R42, R42, UR25, -R29.reuse ;  /* 0x000000192a2a7c23 */ /* 0x100fe2000800081d */
[----:B------:R-:W-:Y:S01]  /*4f50*/  @!P3 FMUL R60, R60, 0.5 ;  /* 0x3f0000003c3cb820 */ /* 0x000fe20000400000 */
[--C-:B------:R-:W-:Y:S01]  /*4f60*/  FFMA R46, R46, UR25, -R29.reuse ;  /* 0x000000192e2e7c23 */ /* 0x100fe2000800081d */
[----:B--2---:R-:W-:Y:S01]  /*4f70*/  @!P5 FMUL R73, R73, R73 ;  /* 0x000000494949d220 */ /* 0x004fe20000400000 */
[----:B------:R-:W-:Y:S01]  /*4f80*/  FSETP.GEU.AND P5, PT, R26, -126, PT ;  /* 0xc2fc00001a00780b */ /* 0x000fe20003fae000 */
[--C-:B------:R-:W-:Y:S01]  /*4f90*/  FFMA R59, R59, UR25, -R29.reuse ;  /* 0x000000193b3b7c23 */ /* 0x100fe2000800081d */
[--C-:B------:R-:W-:Y:S01]  /*4fa0*/  FFMA R63, R63, UR25, -R29.reuse ;  /* 0x000000193f3f7c23 */ /* 0x100fe2000800081d */
[----:B------:R-:W2:Y:S01]  /*4fb0*/  MUFU.EX2 R60, R60 ;  /* 0x0000003c003c7308 */ /* 0x000ea20000000800 */
[--C-:B------:R-:W-:Y:S01]  /*4fc0*/  FFMA R67, R67, UR25, -R29.reuse ;  /* 0x0000001943437c23 */ /* 0x100fe2000800081d */
[----:B------:R-:W-:Y:S01]  /*4fd0*/  @!P4 FMUL R25, R25, 0.5 ;  /* 0x3f0000001919c820 */ /* 0x000fe20000400000 */
[--C-:B------:R-:W-:Y:S01]  /*4fe0*/  FFMA R75, R75, UR25, -R29.reuse ;  /* 0x000000194b4b7c23 */ /* 0x100fe2000800081d */
        /* <DEDUP_REMOVED lines=9> */
[----:B------:R-:W-:Y:S01]  /*5080*/  FFMA R87, R87, UR25, -R29 ;  /* 0x0000001957577c23 */ /* 0x000fe2000800081d */
[----:B------:R-:W-:Y:S01]  /*5090*/  FMUL R81, R81, UR25 ;  /* 0x0000001951517c20 */ /* 0x000fe20008400000 */
[----:B------:R-:W-:Y:S01]  /*50a0*/  F2FP.BF16.F32.PACK_AB R24, R15, R24 ;  /* 0x000000180f18723e */ /* 0x000fe200000010ff */
[----:B------:R-:W1:Y:S01]  /*50b0*/  MUFU.EX2 R25, R25 ;  /* 0x0000001900197308 */ /* 0x000e620000000800 */
[----:B--2---:R-:W-:Y:S01]  /*50c0*/  @!P3 FMUL R60, R60, R60 ;  /* 0x0000003c3c3cb220 */ /* 0x004fe20000400000 */
[----:B------:R-:W-:-:S05]  /*50d0*/  FSETP.GEU.AND P3, PT, R34, -126, PT ;  /* 0xc2fc00002200780b */ /* 0x000fca0003f6e000 */
[----:B------:R-:W-:Y:S01]  /*50e0*/  @!P6 FMUL R27, R27, 0.5 ;  /* 0x3f0000001b1be820 */ /* 0x000fe20000400000 */
[----:B------:R2:W4:Y:S01]  /*50f0*/  MUFU.EX2 R30, R26 ;  /* 0x0000001a001e7308 */ /* 0x0005220000000800 */
[----:B---3--:R-:W-:Y:S01]  /*5100*/  @!P2 FMUL R77, R77, R77 ;  /* 0x0000004d4d4da220 */ /* 0x008fe20000400000 */
[----:B------:R-:W-:-:S05]  /*5110*/  FSETP.GEU.AND P2, PT, R31, -126, PT ;  /* 0xc2fc00001f00780b */ /* 0x000fca0003f4e000 */
[----:B------:R-:W-:Y:S01]  /*5120*/  @!P3 FMUL R34, R34, 0.5 ;  /* 0x3f0000002222b820 */ /* 0x000fe20000400000 */
[----:B------:R-:W3:Y:S01]  /*5130*/  MUFU.EX2 R27, R27 ;  /* 0x0000001b001b7308 */ /* 0x000ee20000000800 */
[----:B--2---:R-:W-:Y:S01]  /*5140*/  FFMA R26, R39, UR25, -R29 ;  /* 0x00000019271a7c23 */ /* 0x004fe2000800081d */
[----:B-1----:R-:W-:Y:S01]  /*5150*/  @!P4 FMUL R25, R25, R25 ;  /* 0x000000191919c220 */ /* 0x002fe20000400000 */
[----:B------:R-:W-:-:S04]  /*5160*/  FSETP.GEU.AND P4, PT, R33, -126, PT ;  /* 0xc2fc00002100780b */ /* 0x000fc80003f8e000 */
[----:B------:R-:W-:Y:S01]  /*5170*/  @!P2 FMUL R31, R31, 0.5 ;  /* 0x3f0000001f1fa820 */ /* 0x000fe20000400000 */
[----:B------:R1:W2:Y:S01]  /*5180*/  MUFU.EX2 R35, R34 ;  /* 0x0000002200237308 */ /* 0x0002a20000000800 */
[----:B----4-:R-:W-:Y:S01]  /*5190*/  @!P5 FMUL R30, R30, R30 ;  /* 0x0000001e1e1ed220 */ /* 0x010fe20000400000 */
[----:B------:R-:W-:-:S06]  /*51a0*/  FSETP.GEU.AND P5, PT, R38, -126, PT ;  /* 0xc2fc00002600780b */ /* 0x000fcc0003fae000 */
[----:B------:R4:W5:Y:S01]  /*51b0*/  MUFU.EX2 R68, R31 ;  /* 0x0000001f00447308 */ /* 0x0009620000000800 */
[----:B---3--:R-:W-:Y:S01]  /*51c0*/  @!P6 FMUL R27, R27, R27 ;  /* 0x0000001b1b1be220 */ /* 0x008fe20000400000 */
[----:B------:R-:W-:Y:S01]  /*51d0*/  FSETP.GEU.AND P6, PT, R26, -126, PT ;  /* 0xc2fc00001a00780b */ /* 0x000fe20003fce000 */
[----:B------:R-:W-:Y:S01]  /*51e0*/  @!P4 FMUL R33, R33, 0.5 ;  /* 0x3f0000002121c820 */ /* 0x000fe20000400000 */
[----:B-1----:R-:W-:-:S03]  /*51f0*/  FFMA R34, R51, UR25, -R29 ;  /* 0x0000001933227c23 */ /* 0x002fc6000800081d */
[----:B------:R-:W-:Y:S01]  /*5200*/  @!P5 FMUL R38, R38, 0.5 ;  /* 0x3f0000002626d820 */ /* 0x000fe20000400000 */
[----:B------:R1:W3:Y:S01]  /*5210*/  MUFU.EX2 R72, R33 ;  /* 0x0000002100487308 */ /* 0x0002e20000000800 */
[----:B----4-:R-:W-:Y:S01]  /*5220*/  FFMA R31, R43, UR25, -R29 ;  /* 0x000000192b1f7c23 */ /* 0x010fe2000800081d */
[----:B--2---:R-:W-:-:S04]  /*5230*/  @!P3 FMUL R35, R35, R35 ;  /* 0x000000232323b220 */ /* 0x004fc80000400000 */
[----:B------:R-:W-:Y:S01]  /*5240*/  FSETP.GEU.AND P3, PT, R31, -126, PT ;  /* 0xc2fc00001f00780b */ /* 0x000fe20003f6e000 */
[----:B------:R-:W-:Y:S01]  /*5250*/  @!P6 FMUL R26, R26, 0.5 ;  /* 0x3f0000001a1ae820 */ /* 0x000fe20000400000 */
[----:B------:R2:W4:Y:S01]  /*5260*/  MUFU.EX2 R39, R38 ;  /* 0x0000002600277308 */ /* 0x0005220000000800 */
[----:B-1----:R-:W-:Y:S01]  /*5270*/  FFMA R33, R47, UR25, -R29 ;  /* 0x000000192f217c23 */ /* 0x002fe2000800081d */
[----:B-----5:R-:W-:Y:S01]  /*5280*/  @!P2 FMUL R68, R68, R68 ;  /* 0x000000444444a220 */ /* 0x020fe20000400000 */
[----:B------:R-:W-:-:S05]  /*5290*/  FSETP.GEU.AND P2, PT, R42, -126, PT ;  /* 0xc2fc00002a00780b */ /* 0x000fca0003f4e000 */
[----:B------:R1:W5:Y:S01]  /*52a0*/  MUFU.EX2 R76, R26 ;  /* 0x0000001a004c7308 */ /* 0x0003620000000800 */
[----:B---3--:R-:W-:Y:S01]  /*52b0*/  @!P4 FMUL R72, R72, R72 ;  /* 0x000000484848c220 */ /* 0x008fe20000400000 */
[----:B------:R-:W-:Y:S01]  /*52c0*/  FSETP.GEU.AND P4, PT, R46, -126, PT ;  /* 0xc2fc00002e00780b */ /* 0x000fe20003f8e000 */
[----:B------:R-:W-:Y:S01]  /*52d0*/  @!P3 FMUL R31, R31, 0.5 ;  /* 0x3f0000001f1fb820 */ /* 0x000fe20000400000 */
[----:B--2---:R-:W-:-:S04]  /*52e0*/  FFMA R38, R55, UR25, -R29 ;  /* 0x0000001937267c23 */ /* 0x004fc8000800081d */
[----:B------:R2:W3:Y:S01]  /*52f0*/  MUFU.EX2 R80, R31 ;  /* 0x0000001f00507308 */ /* 0x0004e20000000800 */
[----:B-1----:R-:W-:Y:S01]  /*5300*/  FFMA R26, R50, UR25, -R29 ;  /* 0x00000019321a7c23 */ /* 0x002fe2000800081d */
[----:B----4-:R-:W-:Y:S01]  /*5310*/  @!P5 FMUL R39, R39, R39 ;  /* 0x000000272727d220 */ /* 0x010fe20000400000 */
[----:B------:R-:W-:Y:S01]  /*5320*/  FSETP.GEU.AND P5, PT, R33, -126, PT ;  /* 0xc2fc00002100780b */ /* 0x000fe20003fae000 */
[----:B------:R-:W-:-:S03]  /*5330*/  @!P2 FMUL R42, R42, 0.5 ;  /* 0x3f0000002a2aa820 */ /* 0x000fc60000400000 */
[----:B------:R-:W-:Y:S01]  /*5340*/  @!P4 FMUL R46, R46, 0.5 ;  /* 0x3f0000002e2ec820 */ /* 0x000fe20000400000 */
[----:B------:R-:W1:Y:S01]  /*5350*/  MUFU.EX2 R43, R42 ;  /* 0x0000002a002b7308 */ /* 0x000e620000000800 */
[----:B-----5:R-:W-:Y:S01]  /*5360*/  @!P6 FMUL R76, R76, R76 ;  /* 0x0000004c4c4ce220 */ /* 0x020fe20000400000 */
[----:B------:R-:W-:Y:S01]  /*5370*/  FSETP.GEU.AND P6, PT, R26, -126, PT ;  /* 0xc2fc00001a00780b */ /* 0x000fe20003fce000 */
[----:B--2---:R-:W-:-:S05]  /*5380*/  FFMA R31, R54, UR25, -R29 ;  /* 0x00000019361f7c23 */ /* 0x004fca000800081d */
[----:B------:R-:W-:Y:S01]  /*5390*/  @!P5 FMUL R33, R33, 0.5 ;  /* 0x3f0000002121d820 */ /* 0x000fe20000400000 */
[----:B------:R-:W2:Y:S01]  /*53a0*/  MUFU.EX2 R47, R46 ;  /* 0x0000002e002f7308 */ /* 0x000ea20000000800 */
[----:B---3--:R-:W-:Y:S01]  /*53b0*/  @!P3 FMUL R80, R80, R80 ;  /* 0x000000505050b220 */ /* 0x008fe20000400000 */
[----:B------:R-:W-:-:S04]  /*53c0*/  FSETP.GEU.AND P3, PT, R31, -126, PT ;  /* 0xc2fc00001f00780b */ /* 0x000fc80003f6e000 */
[----:B------:R-:W-:Y:S02]  /*53d0*/  @!P6 FMUL R26, R26, 0.5 ;  /* 0x3f0000001a1ae820 */ /* 0x000fe40000400000 */
[----:B------:R3:W4:Y:S01]  /*53e0*/  MUFU.EX2 R50, R33 ;  /* 0x0000002100327308 */ /* 0x0007220000000800 */
[----:B-1----:R-:W-:Y:S01]  /*53f0*/  @!P2 FMUL R43, R43, R43 ;  /* 0x0000002b2b2ba220 */ /* 0x002fe20000400000 */
[----:B------:R-:W-:-:S05]  /*5400*/  FSETP.GEU.AND P2, PT, R34, -126, PT ;  /* 0xc2fc00002200780b */ /* 0x000fca0003f4e000 */
[----:B------:R-:W-:Y:S01]  /*5410*/  @!P3 FMUL R31, R31, 0.5 ;  /* 0x3f0000001f1fb820 */ /* 0x000fe20000400000 */
[----:B------:R1:W5:Y:S01]  /*5420*/  MUFU.EX2 R51, R26 ;  /* 0x0000001a00337308 */ /* 0x0003620000000800 */
[----:B---3--:R-:W-:Y:S01]  /*5430*/  FFMA R33, R58, UR25, -R29 ;  /* 0x000000193a217c23 */ /* 0x008fe2000800081d */
[----:B--2---:R-:W-:Y:S01]  /*5440*/  @!P4 FMUL R47, R47, R47 ;  /* 0x0000002f2f2fc220 */ /* 0x004fe20000400000 */
[----:B------:R-:W-:-:S04]  /*5450*/  FSETP.GEU.AND P4, PT, R38, -126, PT ;  /* 0xc2fc00002600780b */ /* 0x000fc80003f8e000 */
[----:B------:R-:W-:Y:S01]  /*5460*/  @!P2 FMUL R34, R34, 0.5 ;  /* 0x3f0000002222a820 */ /* 0x000fe20000400000 */
[----:B------:R2:W3:Y:S01]  /*5470*/  MUFU.EX2 R55, R31 ;  /* 0x0000001f00377308 */ /* 0x0004e20000000800 */
[----:B----4-:R-:W-:Y:S01]  /*5480*/  @!P5 FMUL R50, R50, R50 ;  /* 0x000000323232d220 */ /* 0x010fe20000400000 */
[----:B------:R-:W-:Y:S01]  /*5490*/  FSETP.GEU.AND P5, PT, R33, -126, PT ;  /* 0xc2fc00002100780b */ /* 0x000fe20003fae000 */
[----:B-1----:R-:W-:-:S05]  /*54a0*/  FFMA R26, R62, UR25, -R29 ;  /* 0x000000193e1a7c23 */ /* 0x002fca000800081d */
[----:B------:R-:W-:Y:S01]  /*54b0*/  @!P4 FMUL R38, R38, 0.5 ;  /* 0x3f0000002626c820 */ /* 0x000fe20000400000 */
[----:B-----5:R-:W-:Y:S01]  /*54c0*/  @!P6 FMUL R51, R51, R51 ;  /* 0x000000333333e220 */ /* 0x020fe20000400000 */
[----:B------:R-:W-:Y:S01]  /*54d0*/  FSETP.GEU.AND P6, PT, R59, -126, PT ;  /* 0xc2fc00003b00780b */ /* 0x000fe20003fce000 */
[----:B------:R1:W4:Y:S01]  /*54e0*/  MUFU.EX2 R54, R34 ;  /* 0x0000002200367308 */ /* 0x0003220000000800 */
[----:B--2---:R-:W-:-:S03]  /*54f0*/  FFMA R31, R66, UR25, -R29 ;  /* 0x00000019421f7c23 */ /* 0x004fc6000800081d */
[----:B------:R-:W-:Y:S01]  /*5500*/  @!P5 FMUL R33, R33, 0.5 ;  /* 0x3f0000002121d820 */ /* 0x000fe20000400000 */
[----:B---3--:R-:W-:Y:S01]  /*5510*/  @!P3 FMUL R55, R55, R55 ;  /* 0x000000373737b220 */ /* 0x008fe20000400000 */
[----:B------:R-:W-:Y:S02]  /*5520*/  FSETP.GEU.AND P3, PT, R63, -126, PT ;  /* 0xc2fc00003f00780b */ /* 0x000fe40003f6e000 */
[----:B------:R2:W3:Y:S01]  /*5530*/  MUFU.EX2 R58, R38 ;  /* 0x00000026003a7308 */ /* 0x0004e20000000800 */
[----:B-1----:R-:W-:-:S03]  /*5540*/  FFMA R34, R78, UR25, -R29 ;  /* 0x000000194e227c23 */ /* 0x002fc6000800081d */
[----:B------:R-:W-:-:S04]  /*5550*/  @!P6 FMUL R59, R59, 0.5 ;  /* 0x3f0000003b3be820 */ /* 0x000fc80000400000 */
[----:B------:R1:W5:Y:S01]  /*5560*/  MUFU.EX2 R62, R33 ;  /* 0x00000021003e7308 */ /* 0x0003620000000800 */
[----:B----4-:R-:W-:Y:S01]  /*5570*/  @!P2 FMUL R54, R54, R54 ;  /* 0x000000363636a220 */ /* 0x010fe20000400000 */
[----:B------:R-:W-:Y:S01]  /*5580*/  FSETP.GEU.AND P2, PT, R26, -126, PT ;  /* 0xc2fc00001a00780b */ /* 0x000fe20003f4e000 */
[----:B--2---:R-:W-:Y:S01]  /*5590*/  FADD R38, R36, R73 ;  /* 0x0000004924267221 */ /* 0x004fe20000000000 */
[----:B------:R-:W-:Y:S01]  /*55a0*/  @!P3 FMUL R63, R63, 0.5 ;  /* 0x3f0000003f3fb820 */ /* 0x000fe20000400000 */
[----:B------:R-:W-:Y:S02]  /*55b0*/  F2FP.BF16.F32.PACK_AB R36, R41, R36 ;  /* 0x000000242924723e */ /* 0x000fe400000010ff */
[----:B------:R-:W-:Y:S01]  /*55c0*/  FADD R38, R13, R38 ;  /* 0x000000260d267221 */ /* 0x000fe20000000000 */
[----:B------:R-:W2:Y:S01]  /*55d0*/  MUFU.EX2 R59, R59 ;  /* 0x0000003b003b7308 */ /* 0x000ea20000000800 */
[----:B-1----:R-:W-:Y:S01]  /*55e0*/  FFMA R33, R70, UR25, -R29 ;  /* 0x0000001946217c23 */ /* 0x002fe2000800081d */
[----:B---3--:R-:W-:Y:S01]  /*55f0*/  @!P4 FMUL R58, R58, R58 ;  /* 0x0000003a3a3ac220 */ /* 0x008fe20000400000 */
[----:B------:R-:W-:Y:S01]  /*5600*/  FSETP.GEU.AND P4, PT, R31, -126, PT ;  /* 0xc2fc00001f00780b */ /* 0x000fe20003f8e000 */
[----:B------:R-:W-:-:S03]  /*5610*/  FADD R13, R12, R61 ;  /* 0x0000003d0c0d7221 */ /* 0x000fc60000000000 */
[----:B------:R-:W-:Y:S01]  /*5620*/  @!P2 FMUL R26, R26, 0.5 ;  /* 0x3f0000001a1aa820 */ /* 0x000fe20000400000 */
[----:B------:R-:W1:Y:S01]  /*5630*/  MUFU.EX2 R63, R63 ;  /* 0x0000003f003f7308 */ /* 0x000e620000000800 */
[----:B-----5:R-:W-:Y:S01]  /*5640*/  @!P5 FMUL R62, R62, R62 ;  /* 0x0000003e3e3ed220 */ /* 0x020fe20000400000 */
[----:B------:R-:W-:-:S06]  /*5650*/  FSETP.GEU.AND P5, PT, R67, -126, PT ;  /* 0xc2fc00004300780b */ /* 0x000fcc0003fae000 */
[----:B------:R-:W-:Y:S01]  /*5660*/  @!P4 FMUL R31, R31, 0.5 ;  /* 0x3f0000001f1fc820 */ /* 0x000fe20000400000 */
[----:B--2---:R-:W-:Y:S01]  /*5670*/  @!P6 FMUL R59, R59, R59 ;  /* 0x0000003b3b3be220 */ /* 0x004fe20000400000 */
[----:B------:R-:W-:Y:S01]  /*5680*/  FSETP.GEU.AND P6, PT, R33, -126, PT ;  /* 0xc2fc00002100780b */ /* 0x000fe20003fce000 */
[----:B------:R2:W3:Y:S04]  /*5690*/  MUFU.EX2 R66, R26 ;  /* 0x0000001a00427308 */ /* 0x0004e80000000800 */
[----:B------:R-:W-:Y:S01]  /*56a0*/  @!P5 FMUL R67, R67, 0.5 ;  /* 0x3f0000004343d820 */ /* 0x000fe20000400000 */
[----:B-1----:R-:W-:-:S03]  /*56b0*/  @!P3 FMUL R63, R63, R63 ;  /* 0x0000003f3f3fb220 */ /* 0x002fc60000400000 */
[----:B------:R-:W1:Y:S01]  /*56c0*/  MUFU.EX2 R70, R31 ;  /* 0x0000001f00467308 */ /* 0x000e620000000800 */
[----:B--2---:R-:W-:Y:S01]  /*56d0*/  FFMA R26, R74, UR25, -R29 ;  /* 0x000000194a1a7c23 */ /* 0x004fe2000800081d */
[----:B------:R-:W-:Y:S01]  /*56e0*/  FADD R29, R41, R56 ;  /* 0x00000038291d7221 */ /* 0x000fe20000000000 */
[----:B------:R-:W-:Y:S01]  /*56f0*/  F2FP.BF16.F32.PACK_AB R41, R59, R62 ;  /* 0x0000003e3b29723e */ /* 0x000fe200000010ff */
[----:B------:R-:W-:Y:S02]  /*5700*/  @!P6 FMUL R33, R33, 0.5 ;  /* 0x3f0000002121e820 */ /* 0x000fe40000400000 */
[----:B------:R-:W-:Y:S02]  /*5710*/  FSETP.GEU.AND P3, PT, R26, -126, PT ;  /* 0xc2fc00001a00780b */ /* 0x000fe40003f6e000 */
[----:B------:R-:W2:Y:S01]  /*5720*/  MUFU.EX2 R74, R33 ;  /* 0x00000021004a7308 */ /* 0x000ea20000000800 */
[----:B---3--:R-:W-:Y:S01]  /*5730*/  @!P2 FMUL R66, R66, R66 ;  /* 0x000000424242a220 */ /* 0x008fe20000400000 */
[----:B------:R-:W-:-:S06]  /*5740*/  FSETP.GEU.AND P2, PT, R71, -126, PT ;  /* 0xc2fc00004700780b */ /* 0x000fcc0003f4e000 */
[----:B------:R-:W3:Y:S01]  /*5750*/  MUFU.EX2 R67, R67 ;  /* 0x0000004300437308 */ /* 0x000ee20000000800 */
[----:B-1----:R-:W-:Y:S01]  /*5760*/  @!P4 FMUL R70, R70, R70 ;  /* 0x000000464646c220 */ /* 0x002fe20000400000 */
[----:B------:R-:W-:Y:S01]  /*5770*/  FSETP.GEU.AND P4, PT, R75, -126, PT ;  /* 0xc2fc00004b00780b */ /* 0x000fe20003f8e000 */
[----:B------:R-:W-:Y:S02]  /*5780*/  @!P3 FMUL R26, R26, 0.5 ;  /* 0x3f0000001a1ab820 */ /* 0x000fe40000400000 */
[----:B------:R-:W-:Y:S02]  /*5790*/  FADD R84, R35, R70 ;  /* 0x0000004623547221 */ /* 0x000fe40000000000 */
[----:B------:R-:W-:Y:S01]  /*57a0*/  @!P2 FMUL R71, R71, 0.5 ;  /* 0x3f0000004747a820 */ /* 0x000fe20000400000 */
[----:B------:R1:W4:Y:S01]  /*57b0*/  MUFU.EX2 R78, R26 ;  /* 0x0000001a004e7308 */ /* 0x0003220000000800 */
[----:B--2---:R-:W-:Y:S01]  /*57c0*/  @!P6 FMUL R74, R74, R74 ;  /* 0x0000004a4a4ae220 */ /* 0x004fe20000400000 */
[----:B------:R-:W-:-:S05]  /*57d0*/  FSETP.GEU.AND P6, PT, R82, -126, PT ;  /* 0xc2fc00005200780b */ /* 0x000fca0003fce000 */
[----:B------:R-:W-:Y:S01]  /*57e0*/  @!P4 FMUL R75, R75, 0.5 ;  /* 0x3f0000004b4bc820 */ /* 0x000fe20000400000 */
[----:B------:R-:W2:Y:S01]  /*57f0*/  MUFU.EX2 R71, R71 ;  /* 0x0000004700477308 */ /* 0x000ea20000000800 */
[----:B---3--:R-:W-:Y:S01]  /*5800*/  @!P5 FMUL R67, R67, R67 ;  /* 0x000000434343d220 */ /* 0x008fe20000400000 */
[----:B------:R-:W-:Y:S01]  /*5810*/  FSETP.GEU.AND P5, PT, R34, -126, PT ;  /* 0xc2fc00002200780b */ /* 0x000fe20003fae000 */
[----:B-1----:R-:W-:Y:S01]  /*5820*/  FADD R26, R32, R65 ;  /* 0x00000041201a7221 */ /* 0x002fe20000000000 */
[----:B------:R-:W-:-:S03]  /*5830*/  F2FP.BF16.F32.PACK_AB R32, R23, R32 ;  /* 0x000000201720723e */ /* 0x000fc600000010ff */
[----:B------:R-:W-:Y:S01]  /*5840*/  @!P6 FMUL R82, R82, 0.5 ;  /* 0x3f0000005252e820 */ /* 0x000fe20000400000 */
[----:B------:R-:W1:Y:S01]  /*5850*/  MUFU.EX2 R75, R75 ;  /* 0x0000004b004b7308 */ /* 0x000e620000000800 */
[----:B----4-:R-:W-:Y:S01]  /*5860*/  @!P3 FMUL R78, R78, R78 ;  /* 0x0000004e4e4eb220 */ /* 0x010fe20000400000 */
[----:B------:R-:W-:Y:S01]  /*5870*/  FSETP.GEU.AND P3, PT, R83, -126, PT ;  /* 0xc2fc00005300780b */ /* 0x000fe20003f6e000 */
[----:B------:R-:W-:Y:S01]  /*5880*/  FADD R31, R11, R26 ;  /* 0x0000001a0b1f7221 */ /* 0x000fe20000000000 */
[----:B------:R-:W-:Y:S01]  /*5890*/  FADD R11, R15, R40 ;  /* 0x000000280f0b7221 */ /* 0x000fe20000000000 */
[----:B------:R-:W-:Y:S01]  /*58a0*/  FADD R26, R19, R44 ;  /* 0x0000002c131a7221 */ /* 0x000fe20000000000 */
[----:B------:R-:W-:Y:S01]  /*58b0*/  FADD R120, R43, R78 ;  /* 0x0000004e2b787221 */ /* 0x000fe20000000000 */
[----:B------:R-:W-:Y:S01]  /*58c0*/  @!P5 FMUL R34, R34, 0.5 ;  /* 0x3f0000002222d820 */ /* 0x000fe20000400000 */
[----:B------:R-:W3:Y:S01]  /*58d0*/  MUFU.EX2 R82, R82 ;  /* 0x0000005200527308 */ /* 0x000ee20000000800 */
[----:B------:R-:W-:Y:S01]  /*58e0*/  FADD R42, R26, R29 ;  /* 0x0000001d1a2a7221 */ /* 0x000fe20000000000 */
[----:B------:R-:W-:Y:S01]  /*58f0*/  FADD R26, R16, R69 ;  /* 0x00000045101a7221 */ /* 0x000fe20000000000 */
[----:B--2---:R-:W-:Y:S01]  /*5900*/  @!P2 FMUL R71, R71, R71 ;  /* 0x000000474747a220 */ /* 0x004fe20000400000 */
[----:B------:R-:W-:Y:S01]  /*5910*/  FSETP.GEU.AND P2, PT, R81, -126, PT ;  /* 0xc2fc00005100780b */ /* 0x000fe20003f4e000 */
[----:B------:R-:W-:Y:S01]  /*5920*/  FADD R31, R31, R38 ;  /* 0x000000261f1f7221 */ /* 0x000fe20000000000 */
[----:B------:R-:W-:Y:S01]  /*5930*/  F2FP.BF16.F32.PACK_AB R38, R45, R18 ;  /* 0x000000122d26723e */ /* 0x000fe200000010ff */
[----:B------:R-:W-:Y:S01]  /*5940*/  @!P3 FMUL R83, R83, 0.5 ;  /* 0x3f0000005353b820 */ /* 0x000fe20000400000 */
[----:B------:R2:W4:Y:S01]  /*5950*/  MUFU.EX2 R64, R34 ;  /* 0x0000002200407308 */ /* 0x0005220000000800 */
[----:B-1----:R-:W-:Y:S01]  /*5960*/  @!P4 FMUL R75, R75, R75 ;  /* 0x0000004b4b4bc220 */ /* 0x002fe20000400000 */
[----:B------:R-:W-:-:S02]  /*5970*/  FSETP.GEU.AND P4, PT, R79, -126, PT ;  /* 0xc2fc00004f00780b */ /* 0x000fc40003f8e000 */
[----:B------:R-:W-:Y:S01]  /*5980*/  F2FP.BF16.F32.PACK_AB R40, R40, R49 ;  /* 0x000000312828723e */ /* 0x000fe200000010ff */
[----:B------:R-:W-:Y:S01]  /*5990*/  FADD R85, R80, R75 ;  /* 0x0000004b50557221 */ /* 0x000fe20000000000 */
[----:B------:R-:W-:Y:S02]  /*59a0*/  F2FP.BF16.F32.PACK_AB R44, R44, R57 ;  /* 0x000000392c2c723e */ /* 0x000fe400000010ff */
[----:B------:R-:W1:Y:S01]  /*59b0*/  MUFU.EX2 R83, R83 ;  /* 0x0000005300537308 */ /* 0x000e620000000800 */
[----:B---3--:R-:W-:Y:S01]  /*59c0*/  @!P6 FMUL R82, R82, R82 ;  /* 0x000000525252e220 */ /* 0x008fe20000400000 */
[----:B------:R-:W-:Y:S01]  /*59d0*/  FSETP.GEU.AND P6, PT, R87, -126, PT ;  /* 0xc2fc00005700780b */ /* 0x000fe20003fce000 */
[----:B--2---:R-:W-:Y:S01]  /*59e0*/  FADD R34, R23, R48 ;  /* 0x0000003017227221 */ /* 0x004fe20000000000 */
[----:B------:R-:W-:Y:S01]  /*59f0*/  @!P2 FMUL R81, R81, 0.5 ;  /* 0x3f0000005151a820 */ /* 0x000fe20000400000 */
[----:B------:R-:W-:Y:S01]  /*5a00*/  FADD R121, R51, R82 ;  /* 0x0000005233797221 */ /* 0x000fe20000000000 */
[----:B------:R-:W-:Y:S01]  /*5a10*/  F2FP.BF16.F32.PACK_AB R48, R48, R65 ;  /* 0x000000413030723e */ /* 0x000fe200000010ff */
[----:B------:R-:W-:Y:S01]  /*5a20*/  @!P4 FMUL R79, R79, 0.5 ;  /* 0x3f0000004f4fc820 */ /* 0x000fe20000400000 */
[----:B------:R-:W-:Y:S01]  /*5a30*/  FADD R33, R11, R34 ;  /* 0x000000220b217221 */ /* 0x000fe20000000000 */
[----:B----4-:R-:W-:Y:S01]  /*5a40*/  @!P5 FMUL R64, R64, R64 ;  /* 0x000000404040d220 */ /* 0x010fe20000400000 */
[----:B------:R-:W-:Y:S01]  /*5a50*/  FSETP.GEU.AND P5, PT, R86, -126, PT ;  /* 0xc2fc00005600780b */ /* 0x000fe20003fae000 */
[----:B------:R-:W-:Y:S01]  /*5a60*/  FADD R11, R10, R53 ;  /* 0x000000350a0b7221 */ /* 0x000fe20000000000 */
[----:B------:R-:W-:Y:S01]  /*5a70*/  FADD R34, R18, R77 ;  /* 0x0000004d12227221 */ /* 0x000fe20000000000 */
[----:B------:R-:W2:Y:S01]  /*5a80*/  MUFU.EX2 R79, R79 ;  /* 0x0000004f004f7308 */ /* 0x000ea20000000800 */
[----:B------:R-:W-:Y:S01]  /*5a90*/  FADD R127, R84, R121 ;  /* 0x00000079547f7221 */ /* 0x000fe20000000000 */
[----:B------:R-:W-:Y:S01]  /*5aa0*/  @!P6 FMUL R87, R87, 0.5 ;  /* 0x3f0000005757e820 */ /* 0x000fe20000400000 */
[----:B------:R-:W-:Y:S01]  /*5ab0*/  FADD R29, R11, R26 ;  /* 0x0000001a0b1d7221 */ /* 0x000fe20000000000 */
[----:B-1----:R-:W-:Y:S01]  /*5ac0*/  @!P3 FMUL R83, R83, R83 ;  /* 0x000000535353b220 */ /* 0x002fe20000400000 */
[----:B------:R-:W-:Y:S01]  /*5ad0*/  FSETP.GEU.AND P3, PT, R14, -126, PT ;  /* 0xc2fc00000e00780b */ /* 0x000fe20003f6e000 */
[----:B------:R-:W-:Y:S01]  /*5ae0*/  FADD R11, R17, R20 ;  /* 0x00000014110b7221 */ /* 0x000fe20000000000 */
[----:B------:R-:W-:Y:S01]  /*5af0*/  FADD R26, R37, R52 ;  /* 0x00000034251a7221 */ /* 0x000fe20000000000 */
[----:B------:R-:W1:Y:S01]  /*5b00*/  MUFU.EX2 R87, R87 ;  /* 0x0000005700577308 */ /* 0x000e620000000800 */
[----:B------:R-:W-:Y:S01]  /*5b10*/  FADD R46, R13, R34 ;  /* 0x000000220d2e7221 */ /* 0x000fe20000000000 */
[----:B------:R-:W-:Y:S01]  /*5b20*/  @!P5 FMUL R86, R86, 0.5 ;  /* 0x3f0000005656d820 */ /* 0x000fe20000400000 */
[----:B------:R-:W-:Y:S01]  /*5b30*/  FADD R13, R21, R22 ;  /* 0x00000016150d7221 */ /* 0x000fe20000000000 */
[----:B------:R-:W-:Y:S01]  /*5b40*/  FADD R34, R45, R60 ;  /* 0x0000003c2d227221 */ /* 0x000fe20000000000 */
[----:B------:R-:W-:Y:S01]  /*5b50*/  FADD R26, R11, R26 ;  /* 0x0000001a0b1a7221 */ /* 0x000fe20000000000 */
[----:B------:R-:W-:Y:S01]  /*5b60*/  FADD R11, R25, R62 ;  /* 0x0000003e190b7221 */ /* 0x000fe20000000000 */
[----:B------:R-:W-:Y:S01]  /*5b70*/  FADD R84, R47, R64 ;  /* 0x000000402f547221 */ /* 0x000fe20000000000 */
[----:B------:R-:W3:Y:S01]  /*5b80*/  MUFU.EX2 R86, R86 ;  /* 0x0000005600567308 */ /* 0x000ee20000000800 */
        /* <DEDUP_REMOVED lines=8> */
[----:B--2---:R-:W-:Y:S01]  /*5c10*/  @!P4 FMUL R79, R79, R79 ;  /* 0x0000004f4f4fc220 */ /* 0x004fe20000400000 */
[----:B-1----:R-:W-:Y:S01]  /*5c20*/  @!P6 FMUL R87, R87, R87 ;  /* 0x000000575757e220 */ /* 0x002fe20000400000 */
[----:B------:R-:W-:Y:S01]  /*5c30*/  FADD R125, R11, R84 ;  /* 0x000000540b7d7221 */ /* 0x000fe20000000000 */
[----:B------:R-:W-:Y:S01]  /*5c40*/  FADD R129, R34, R85 ;  /* 0x0000005522817221 */ /* 0x000fe20000000000 */
[----:B------:R-:W1:Y:S01]  /*5c50*/  MUFU.EX2 R11, R14 ;  /* 0x0000000e000b7308 */ /* 0x000e620000000800 */
[----:B------:R-:W-:Y:S01]  /*5c60*/  FADD R84, R39, R74 ;  /* 0x0000004a27547221 */ /* 0x000fe20000000000 */
[----:B------:R-:W-:Y:S01]  /*5c70*/  FADD R34, R68, R63 ;  /* 0x0000003f44227221 */ /* 0x000fe20000000000 */
[----:B------:R-:W-:Y:S01]  /*5c80*/  FADD R121, R50, R79 ;  /* 0x0000004f32797221 */ /* 0x000fe20000000000 */
[----:B---3--:R-:W-:Y:S01]  /*5c90*/  @!P5 FMUL R86, R86, R86 ;  /* 0x000000565656d220 */ /* 0x008fe20000400000 */
[----:B------:R-:W-:Y:S01]  /*5ca0*/  FADD R85, R76, R71 ;  /* 0x000000474c557221 */ /* 0x000fe20000000000 */
[----:B------:R-:W-:Y:S01]  /*5cb0*/  FADD R120, R58, R87 ;  /* 0x000000573a787221 */ /* 0x000fe20000000000 */
[----:B------:R-:W-:Y:S01]  /*5cc0*/  FADD R34, R34, R121 ;  /* 0x0000007922227221 */ /* 0x000fe20000000000 */
[----:B------:R-:W2:Y:S01]  /*5cd0*/  MUFU.EX2 R14, R81 ;  /* 0x00000051000e7308 */ /* 0x000ea20000000800 */
[----:B------:R-:W-:Y:S01]  /*5ce0*/  FADD R123, R55, R86 ;  /* 0x00000056377b7221 */ /* 0x000fe20000000000 */
        /* <DEDUP_REMOVED lines=13> */
[----:B------:R-:W-:Y:S01]  /*5dc0*/  SHF.L.U32 R13, R9, 0x1f, RZ ;  /* 0x0000001f090d7819 */ /* 0x000fe200000006ff */
[----:B------:R-:W-:Y:S01]  /*5dd0*/  FADD R26, R31, R26 ;  /* 0x0000001a1f1a7221 */ /* 0x000fe20000000000 */
[----:B-1----:R-:W-:Y:S01]  /*5de0*/  @!P3 FMUL R11, R11, R11 ;  /* 0x0000000b0b0bb220 */ /* 0x002fe20000400000 */
[----:B------:R-:W-:Y:S01]  /*5df0*/  FADD R85, R122, R85 ;  /* 0x000000557a557221 */ /* 0x000fe20000000000 */
[----:B--2---:R-:W-:Y:S01]  /*5e00*/  @!P2 FMUL R14, R14, R14 ;  /* 0x0000000e0e0ea220 */ /* 0x004fe20000400000 */
[----:B------:R1:W2:Y:S01]  /*5e10*/  SYNCS.PHASECHK.TRANS64.TRYWAIT P2, [UR6+0x18000], R13 ;  /* 0x0180000dff0075a7 */ /* 0x0002a20008040146 */
[----:B------:R-:W-:Y:S01]  /*5e20*/  F2FP.BF16.F32.PACK_AB R29, R72, R35 ;  /* 0x00000023481d723e */ /* 0x000fe200000010ff */
[----:B------:R-:W-:Y:S01]  /*5e30*/  FFMA R4, R11, R4, R26 ;  /* 0x000000040b047223 */ /* 0x000fe2000000001a */
[----:B------:R-:W-:Y:S01]  /*5e40*/  F2FP.BF16.F32.PACK_AB R34, R37, R16 ;  /* 0x000000102522723e */ /* 0x000fe200000010ff */
[----:B------:R-:W-:Y:S01]  /*5e50*/  FFMA R3, R14, R3, R85 ;  /* 0x000000030e037223 */ /* 0x000fe20000000055 */
[----:B------:R-:W-:Y:S01]  /*5e60*/  F2FP.BF16.F32.PACK_AB R35, R50, R47 ;  /* 0x0000002f3223723e */ /* 0x000fe200000010ff */
[----:B------:R-:W-:Y:S01]  /*5e70*/  FMUL R88, R88, R11 ;  /* 0x0000000b58587220 */ /* 0x000fe20000400000 */
        /* <DEDUP_REMOVED lines=11> */
[-C--:B------:R-:W-:Y:S01]  /*5f30*/  FMUL R100, R100, R11.reuse ;  /* 0x0000000b64647220 */ /* 0x080fe20000400000 */
        /* <DEDUP_REMOVED lines=26> */
[----:B------:R-:W-:-:S02]  /*60e0*/  F2FP.BF16.F32.PACK_AB R27, R68, R27 ;  /* 0x0000001b441b723e */ /* 0x000fc400000010ff */
[----:B------:R-:W-:Y:S02]  /*60f0*/  F2FP.BF16.F32.PACK_AB R30, R21, R12 ;  /* 0x0000000c151e723e */ /* 0x000fe400000010ff */
        /* <DEDUP_REMOVED lines=10> */
[----:B-12---:R-:W-:Y:S06]  /*61a0*/  @!P0 BRA `(.L_x_27) ;  /* 0x0000000000048947 */ /* 0x006fec0003800000 */
[----:B------:R-:W-:Y:S01]  /*61b0*/  BPT.TRAP 0x1 ;  /* 0x000000040000795c */ /* 0x000fe20000300000 */
.L_x_27:
[----:B------:R-:W-:Y:S05]  /*61c0*/  @P2 BRA `(.L_x_28) ;  /* 0x0000000000082947 */ /* 0x000fea0003800000 */
[----:B------:R-:W1:Y:S02]  /*61d0*/  SYNCS.PHASECHK.TRANS64.TRYWAIT P2, [UR6+0x18000], R13 ;  /* 0x0180000dff0075a7 */ /* 0x000e640008040146 */
[----:B-1----:R-:W-:Y:S05]  /*61e0*/  @!P2 BRA `(.L_x_29) ;  /* 0x0000005c0084a947 */ /* 0x002fea0003800000 */
.L_x_28:
[----:B------:R-:W-:Y:S01]  /*61f0*/  ULEA UR6, UR24, UR20, 0xa ;  /* 0x0000001418067291 */ /* 0x000fe2000f8e503f */
[----:B------:R-:W-:Y:S01]  /*6200*/  WARPGROUP.ARRIVE ;  /* 0x00000000000079c5 */ /* 0x000fe20000000000 */
[----:B------:R-:W-:Y:S01]  /*6210*/  UMOV UR7, 0x40000040 ;  /* 0x4000004000077882 */ /* 0x000fe20000000000 */
[----:B------:R-:W-:Y:S01]  /*6220*/  UMOV UR11, 0x40000040 ;  /* 0x40000040000b7882 */ /* 0x000fe20000000000 */
[----:B------:R-:W-:Y:S01]  /*6230*/  UIADD3 UR10, UR6, 0x80, URZ ;  /* 0x00000080060a7890 */ /* 0x000fe2000fffe03f */
[----:B------:R-:W-:-:S04]  /*6240*/  F2FP.BF16.F32.PACK_AB R55, R87, R86 ;  /* 0x000000565737723e */ /* 0x000fc800000010ff */
[----:B------:R-:W-:Y:S01]  /*6250*/  HGMMA.64x64x16.F32.BF16 R88, R24, gdesc[UR4].tnspB, R88, gsb0 ;  /* 0x40e0000418587df0 */ /* 0x000fe20008001858 */
[----:B------:R-:W-:Y:S02]  /*6260*/  UMOV UR7, 0x40000040 ;  /* 0x4000004000077882 */ /* 0x000fe40000000000 */
        /* <DEDUP_REMOVED lines=25> */
[----:B------:R-:W-:Y:S01]  /*6400*/  UIADD3 UR6, UR6, 0x380, URZ ;  /* 0x0000038006067890 */ /* 0x000fe2000fffe03f */
[----:B------:R-:W-:Y:S02]  /*6410*/  WARPGROUP.DEPBAR.LE gsb0, 0x0 ;  /* 0x00008000000079c5 */ /* 0x000fe40000010000 */
[----:B------:R-:W-:-:S06]  /*6420*/  WARPGROUP.ARRIVE ;  /* 0x00000000000079c5 */ /* 0x000fcc0000000000 */
[----:B------:R-:W-:Y:S03]  /*6430*/  HGMMA.64x64x16.F32.BF16 R88, R48, gdesc[UR8].tnspB, R88, gsb0 ;  /* 0x40e0000830587df0 */ /* 0x000fe60008001858 */
[----:B------:R-:W-:Y:S02]  /*6440*/  WARPGROUP.DEPBAR.LE gsb0, 0x0 ;  /* 0x00008000000079c5 */ /* 0x000fe40000010000 */
[----:B------:R-:W-:-:S06]  /*6450*/  WARPGROUP.ARRIVE ;  /* 0x00000000000079c5 */ /* 0x000fcc0000000000 */
[----:B------:R-:W-:Y:S03]  /*6460*/  HGMMA.64x64x16.F32.BF16 R88, R52, gdesc[UR4].tnspB, R88, gsb0 ;  /* 0x40e0000434587df0 */ /* 0x000fe60008001858 */
[----:B------:R-:W-:Y:S02]  /*6470*/  WARPGROUP.DEPBAR.LE gsb0, 0x0 ;  /* 0x00008000000079c5 */ /* 0x000fe40000010000 */
[----:B------:R-:W-:Y:S05]  /*6480*/  @!P0 BRA `(.L_x_30) ;  /* 0x0000000000048947 */ /* 0x000fea0003800000 */
[----:B------:R-:W-:Y:S01]  /*6490*/  BPT.TRAP 0x1 ;  /* 0x000000040000795c */ /* 0x000fe20000300000 */
.L_x_30:
[----:B------:R-:W-:-:S04]  /*64a0*/  ULEA UR6, UR21, UR36, 0x3 ;  /* 0x0000002415067291 */ /* 0x000fc8000f8e183f */
[----:B------:R-:W-:-:S04]  /*64b0*/  UIADD3 UR6, UR6, 0x18028, URZ ;  /* 0x0001802806067890 */ /* 0x000fc8000fffe03f */
[----:B------:R-:W-:-:S09]  /*64c0*/  UPRMT UR6, URZ, 0x654, UR6 ;  /* 0x000006543f067896 */ /* 0x000fd20008000006 */
[----:B------:R-:W-:Y:S01]  /*64d0*/  SYNCS.ARRIVE.TRANS64.RED.A1T0 RZ, [UR6], RZ ;  /* 0x000000ffffff79a7 */ /* 0x000fe20008100406 */
[----:B------:R-:W-:Y:S05]  /*64e0*/  @P1 BRA `(.L_x_31) ;  /* 0x0000000000041947 */ /* 0x000fea0003800000 */
[----:B------:R-:W-:Y:S01]  /*64f0*/  BPT.TRAP 0x1 ;  /* 0x000000040000795c */ /* 0x000fe20000300000 */
.L_x_31:
[----:B------:R-:W-:-:S04]  /*6500*/  UIADD3 UR21, UR21, 0x1, URZ ;  /* 0x0000000115157890 */ /* 0x000fc8000fffe03f */
[----:B------:R-:W-:-:S04]  /*6510*/  UISETP.NE.AND UP0, UPT, UR21, 0x5, UPT ;  /* 0x000000051500788c */ /* 0x000fc8000bf05270 */
[----:B------:R-:W-:Y:S01]  /*6520*/  USEL UR21, UR21, URZ, UP0 ;  /* 0x0000003f15157287 */ /* 0x000fe20008000000 */
[----:B------:R-:W-:Y:S11]  /*6530*/  @!P0 BRA `(.L_x_32) ;  /* 0x0000000000048947 */ /* 0x000ff60003800000 */
[----:B------:R-:W-:Y:S01]  /*6540*/  BPT.TRAP 0x1 ;  /* 0x000000040000795c */ /* 0x000fe20000300000 */
.L_x_32:
[----:B------:R-:W-:-:S04]  /*6550*/  ULEA UR6, UR21, UR36, 0x3 ;  /* 0x0000002415067291 */ /* 0x000fc8000f8e183f */
[----:B------:R-:W-:-:S04]  /*6560*/  UIADD3 UR6, UR6, 0x18028, URZ ;  /* 0x0001802806067890 */ /* 0x000fc8000fffe03f */
[----:B------:R-:W-:-:S09]  /*6570*/  UPRMT UR6, URZ, 0x654, UR6 ;  /* 0x000006543f067896 */ /* 0x000fd20008000006 */
[----:B------:R-:W-:Y:S01]  /*6580*/  SYNCS.ARRIVE.TRANS64.RED.A1T0 RZ, [UR6], RZ ;  /* 0x000000ffffff79a7 */ /* 0x000fe20008100406 */
[----:B------:R-:W-:Y:S05]  /*6590*/  @P1 BRA `(.L_x_33) ;  /* 0x0000000000041947 */ /* 0x000fea0003800000 */
[----:B------:R-:W-:Y:S01]  /*65a0*/  BPT.TRAP 0x1 ;  /* 0x000000040000795c */ /* 0x000fe20000300000 */
.L_x_33:
[----:B------:R-:W-:Y:S01]  /*65b0*/  UIADD3 UR24, UR24, 0x1, URZ ;  /* 0x0000000118187890 */ /* 0x000fe2000fffe03f */
[C---:B------:R-:W-:Y:S01]  /*65c0*/  ISETP.GT.AND P2, PT, R8.reuse, 0x2, PT ;  /* 0x000000020800780c */ /* 0x040fe20003f44270 */
[----:B------:R-:W-:Y:S01]  /*65d0*/  UIADD3 UR21, UR21, 0x1, URZ ;  /* 0x0000000115157890 */ /* 0x000fe2000fffe03f */
[----:B------:R-:W-:Y:S01]  /*65e0*/  VIADD R8, R8, 0xffffffff ;  /* 0xffffffff08087836 */ /* 0x000fe20000000000 */
[----:B------:R-:W-:Y:S01]  /*65f0*/  UISETP.NE.AND UP2, UPT, UR24, 0x5, UPT ;  /* 0x000000051800788c */ /* 0x000fe2000bf45270 */
[----:B------:R-:W-:Y:S01]  /*6600*/  IADD3 R7, R7, 0x80, RZ ;  /* 0x0000008007077810 */ /* 0x000fe20007ffe0ff */
[----:B------:R-:W-:Y:S01]  /*6610*/  UISETP.NE.AND UP0, UPT, UR21, 0x5, UPT ;  /* 0x000000051500788c */ /* 0x000fe2000bf05270 */
[----:B-1----:R-:W-:Y:S01]  /*6620*/  IMAD.MOV.U32 R13, RZ, RZ, R5 ;  /* 0x000000ffff0d7224 */ /* 0x002fe200078e0005 */
[----:B------:R-:W-:Y:S01]  /*6630*/  USEL UR6, URZ, 0x1, UP2 ;  /* 0x000000013f067887 */ /* 0x000fe20009000000 */
[----:B------:R-:W-:Y:S01]  /*6640*/  MOV R11, R6 ;  /* 0x00000006000b7202 */ /* 0x000fe20000000f00 */
[----:B------:R-:W-:-:S02]  /*6650*/  USEL UR21, UR21, URZ, UP0 ;  /* 0x0000003f15157287 */ /* 0x000fc40008000000 */
[----:B------:R-:W-:Y:S02]  /*6660*/  USEL UR24, UR24, URZ, UP2 ;  /* 0x0000003f18187287 */ /* 0x000fe40009000000 */
[----:B------:R-:W-:Y:S01]  /*6670*/  LOP3.LUT R9, R9, UR6, RZ, 0x3c, !PT ;  /* 0x0000000609097c12 */ /* 0x000fe2000f8e3cff */
[----:B------:R-:W-:Y:S09]  /*6680*/  @P2 BRA `(.L_x_34) ;  /* 0xffffffd400cc2947 */ /* 0x000ff2000383ffff */
.L_x_23:
[----:B------:R-:W-:-:S13]  /*6690*/  ISETP.GE.AND P2, PT, R8, 0x1, PT ;  /* 0x000000010800780c */ /* 0x000fda0003f46270 */
[----:B------:R-:W-:Y:S05]  /*66a0*/  @!P2 BRA `(.L_x_35) ;  /* 0x0000003000b8a947 */ /* 0x000fea0003800000 */
[----:B------:R-:W-:Y:S01]  /*66b0*/  IMAD.MOV.U32 R10, RZ, RZ, R5 ;  /* 0x000000ffff0a7224 */ /* 0x000fe200078e0005 */
[----:B------:R-:W-:Y:S01]  /*66c0*/  MOV R11, R6 ;  /* 0x00000006000b7202 */ /* 0x000fe20000000f00 */
[----:B------:R-:W-:-:S06]  /*66d0*/  ULDC UR25, c[0x0][0x604] ;  /* 0x0001810000197ab9 */ /* 0x000fcc0000000800 */
.L_x_46:
[----:B------:R-:W-:Y:S05]  /*66e0*/  @!P0 BRA `(.L_x_36) ;  /* 0x0000000000048947 */ /* 0x000fea0003800000 */
[----:B------:R-:W-:Y:S01]  /*66f0*/  BPT.TRAP 0x1 ;  /* 0x000000040000795c */ /* 0x000fe20000300000 */
.L_x_36:
[----:B------:R-:W-:Y:S01]  /*6700*/  ULEA UR6, UR24, UR36, 0x3 ;  /* 0x0000002418067291 */ /* 0x000fe2000f8e183f */
[----:B------:R-:W-:-:S08]  /*6710*/  SHF.L.U32 R5, R9, 0x1f, RZ ;  /* 0x0000001f09057819 */ /* 0x000fd000000006ff */
[----:B------:R-:W1:Y:S02]  /*6720*/  SYNCS.PHASECHK.TRANS64.TRYWAIT P2, [UR6+0x18000], R5 ;  /* 0x01800005ff0075a7 */ /* 0x000e640008040146 */
[----:B-1----:R-:W-:Y:S05]  /*6730*/  @!P2 BRA `(.L_x_37) ;  /* 0x000000580048a947 */ /* 0x002fea0003800000 */
.L_x_106:
        /* <DEDUP_REMOVED lines=27> */
.L_x_38:
[C---:B-1----:R-:W-:Y:S01]  /*68f0*/  VIADD R5, R7.reuse, 0x1 ;  /* 0x0000000107057836 */ /* 0x042fe20000000000 */
[C---:B------:R-:W-:Y:S01]  /*6900*/  ISETP.GE.AND P2, PT, R0.reuse, R7, PT ;  /* 0x000000070000720c */ /* 0x040fe20003f46270 */
[C---:B------:R-:W-:Y:S01]  /*6910*/  VIADD R17, R7.reuse, 0x9 ;  /* 0x0000000907117836 */ /* 0x040fe20000000000 */
[C---:B------:R-:W-:Y:S01]  /*6920*/  IADD3 R15, R7.reuse, 0x8, RZ ;  /* 0x00000008070f7810 */ /* 0x040fe20007ffe0ff */
[C---:B------:R-:W-:Y:S01]  /*6930*/  VIADD R21, R7.reuse, 0x11 ;  /* 0x0000001107157836 */ /* 0x040fe20000000000 */
[----:B------:R-:W-:Y:S01]  /*6940*/  ISETP.GE.AND P3, PT, R0, R5, PT ;  /* 0x000000050000720c */ /* 0x000fe20003f66270 */
[C---:B------:R-:W-:Y:S01]  /*6950*/  VIADD R121, R7.reuse, 0x19 ;  /* 0x0000001907797836 */ /* 0x040fe20000000000 */
[----:B------:R-:W-:Y:S01]  /*6960*/  FSEL R13, R24, -INF , P2 ;  /* 0xff800000180d7808 */ /* 0x000fe20001000000 */
[C---:B------:R-:W-:Y:S01]  /*6970*/  VIADD R125, R7.reuse, 0x21 ;  /* 0x00000021077d7836 */ /* 0x040fe20000000000 */
[C---:B------:R-:W-:Y:S01]  /*6980*/  ISETP.GE.AND P2, PT, R0.reuse, R15, PT ;  /* 0x0000000f0000720c */ /* 0x040fe20003f46270 */
[----:B------:R-:W-:Y:S01]  /*6990*/  VIADD R129, R7, 0x29 ;  /* 0x0000002907817836 */ /* 0x000fe20000000000 */
[----:B------:R-:W-:Y:S01]  /*69a0*/  FSEL R25, R25, -INF , P3 ;  /* 0xff80000019197808 */ /* 0x000fe20001800000 */
[----:B------:R-:W-:Y:S01]  /*69b0*/  VIADD R133, R7, 0x31 ;  /* 0x0000003107857836 */ /* 0x000fe20000000000 */
[----:B------:R-:W-:Y:S01]  /*69c0*/  FMNMX R6, R13, R10, !PT ;  /* 0x0000000a0d067209 */ /* 0x000fe20007800000 */
[C---:B------:R-:W-:Y:S01]  /*69d0*/  VIADD R137, R7.reuse, 0x39 ;  /* 0x0000003907897836 */ /* 0x040fe20000000000 */
[C---:B------:R-:W-:Y:S01]  /*69e0*/  IADD3 R19, R7.reuse, 0x10, RZ ;  /* 0x0000001007137810 */ /* 0x040fe20007ffe0ff */
[C---:B------:R-:W-:Y:S01]  /*69f0*/  VIADD R141, R7.reuse, 0x41 ;  /* 0x00000041078d7836 */ /* 0x040fe20000000000 */
[----:B------:R-:W-:Y:S01]  /*6a00*/  ISETP.GE.AND P3, PT, R0, R17, PT ;  /* 0x000000110000720c */ /* 0x000fe20003f66270 */
[C---:B------:R-:W-:Y:S01]  /*6a10*/  VIADD R145, R7.reuse, 0x49 ;  /* 0x0000004907917836 */ /* 0x040fe20000000000 */
[----:B------:R-:W-:Y:S01]  /*6a20*/  FSEL R28, R28, -INF , P2 ;  /* 0xff8000001c1c7808 */ /* 0x000fe20001000000 */
[----:B------:R-:W-:Y:S01]  /*6a30*/  VIADD R149, R7, 0x51 ;  /* 0x0000005107957836 */ /* 0x000fe20000000000 */
[----:B------:R-:W-:Y:S01]  /*6a40*/  FMNMX R23, R25, R6, !PT ;  /* 0x0000000619177209 */ /* 0x000fe20007800000 */
[C---:B------:R-:W-:Y:S01]  /*6a50*/  VIADD R153, R7.reuse, 0x59 ;  /* 0x0000005907997836 */ /* 0x040fe20000000000 */
[----:B------:R-:W-:Y:S01]  /*6a60*/  ISETP.GE.AND P2, PT, R0, R19, PT ;  /* 0x000000130000720c */ /* 0x000fe20003f46270 */
[----:B------:R-:W-:Y:S01]  /*6a70*/  VIADD R157, R7, 0x61 ;  /* 0x00000061079d7836 */ /* 0x000fe20000000000 */
[----:B------:R-:W-:Y:S01]  /*6a80*/  FSEL R29, R29, -INF , P3 ;  /* 0xff8000001d1d7808 */ /* 0x000fe20001800000 */
[C---:B------:R-:W-:Y:S01]  /*6a90*/  VIADD R161, R7.reuse, 0x69 ;  /* 0x0000006907a17836 */ /* 0x040fe20000000000 */
[----:B------:R-:W-:Y:S01]  /*6aa0*/  FMNMX R6, R28, R23, !PT ;  /* 0x000000171c067209 */ /* 0x000fe20007800000 */
[C---:B------:R-:W-:Y:S01]  /*6ab0*/  VIADD R165, R7.reuse, 0x71 ;  /* 0x0000007107a57836 */ /* 0x040fe20000000000 */
[C---:B------:R-:W-:Y:S01]  /*6ac0*/  IADD3 R23, R7.reuse, 0x18, RZ ;  /* 0x0000001807177810 */ /* 0x040fe20007ffe0ff */
[----:B------:R-:W-:Y:S01]  /*6ad0*/  VIADD R169, R7, 0x79 ;  /* 0x0000007907a97836 */ /* 0x000fe20000000000 */
[----:B------:R-:W-:Y:S01]  /*6ae0*/  ISETP.GE.AND P3, PT, R0, R21, PT ;  /* 0x000000150000720c */ /* 0x000fe20003f66270 */
[----:B------:R-:W-:Y:S01]  /*6af0*/  ULEA UR6, UR24, UR36, 0x3 ;  /* 0x0000002418067291 */ /* 0x000fe2000f8e183f */
[----:B------:R-:W-:-:S02]  /*6b00*/  FSEL R32, R32, -INF , P2 ;  /* 0xff80000020207808 */ /* 0x000fc40001000000 */
[----:B------:R-:W-:Y:S02]  /*6b10*/  FMNMX R123, R29, R6, !PT ;  /* 0x000000061d7b7209 */ /* 0x000fe40007800000 */
[----:B------:R-:W-:Y:S02]  /*6b20*/  ISETP.GE.AND P2, PT, R0, R23, PT ;  /* 0x000000170000720c */ /* 0x000fe40003f46270 */
[----:B------:R-:W-:Y:S02]  /*6b30*/  FSEL R33, R33, -INF , P3 ;  /* 0xff80000021217808 */ /* 0x000fe40001800000 */
[----:B------:R-:W-:Y:S02]  /*6b40*/  FMNMX R6, R32, R123, !PT ;  /* 0x0000007b20067209 */ /* 0x000fe40007800000 */
[----:B------:R-:W-:Y:S02]  /*6b50*/  IADD3 R123, R7, 0x20, RZ ;  /* 0x00000020077b7810 */ /* 0x000fe40007ffe0ff */
[----:B------:R-:W-:-:S02]  /*6b60*/  ISETP.GE.AND P3, PT, R0, R121, PT ;  /* 0x000000790000720c */ /* 0x000fc40003f66270 */
[----:B------:R-:W-:Y:S02]  /*6b70*/  FSEL R36, R36, -INF , P2 ;  /* 0xff80000024247808 */ /* 0x000fe40001000000 */
[----:B------:R-:W-:Y:S02]  /*6b80*/  FMNMX R127, R33, R6, !PT ;  /* 0x00000006217f7209 */ /* 0x000fe40007800000 */
[----:B------:R-:W-:Y:S02]  /*6b90*/  ISETP.GE.AND P2, PT, R0, R123, PT ;  /* 0x0000007b0000720c */ /* 0x000fe40003f46270 */
[----:B------:R-:W-:Y:S02]  /*6ba0*/  FSEL R37, R37, -INF , P3 ;  /* 0xff80000025257808 */ /* 0x000fe40001800000 */
[----:B------:R-:W-:Y:S02]  /*6bb0*/  FMNMX R6, R36, R127, !PT ;  /* 0x0000007f24067209 */ /* 0x000fe40007800000 */
[----:B------:R-:W-:-:S02]  /*6bc0*/  IADD3 R127, R7, 0x28, RZ ;  /* 0x00000028077f7810 */ /* 0x000fc40007ffe0ff */
[----:B------:R-:W-:Y:S02]  /*6bd0*/  ISETP.GE.AND P3, PT, R0, R125, PT ;  /* 0x0000007d0000720c */ /* 0x000fe40003f66270 */
[----:B------:R-:W-:Y:S02]  /*6be0*/  FSEL R40, R40, -INF , P2 ;  /* 0xff80000028287808 */ /* 0x000fe40001000000 */
[----:B------:R-:W-:Y:S02]  /*6bf0*/  FMNMX R131, R37, R6, !PT ;  /* 0x0000000625837209 */ /* 0x000fe40007800000 */
[----:B------:R-:W-:Y:S02]  /*6c00*/  ISETP.GE.AND P2, PT, R0, R127, PT ;  /* 0x0000007f0000720c */ /* 0x000fe40003f46270 */
[----:B------:R-:W-:Y:S02]  /*6c10*/  FSEL R41, R41, -INF , P3 ;  /* 0xff80000029297808 */ /* 0x000fe40001800000 */
[----:B------:R-:W-:-:S02]  /*6c20*/  FMNMX R6, R40, R131, !PT ;  /* 0x0000008328067209 */ /* 0x000fc40007800000 */
[----:B------:R-:W-:Y:S02]  /*6c30*/  IADD3 R131, R7, 0x30, RZ ;  /* 0x0000003007837810 */ /* 0x000fe40007ffe0ff */
[----:B------:R-:W-:Y:S02]  /*6c40*/  ISETP.GE.AND P3, PT, R0, R129, PT ;  /* 0x000000810000720c */ /* 0x000fe40003f66270 */
[----:B------:R-:W-:Y:S02]  /*6c50*/  FSEL R44, R44, -INF , P2 ;  /* 0xff8000002c2c7808 */ /* 0x000fe40001000000 */
[----:B------:R-:W-:Y:S02]  /*6c60*/  FMNMX R135, R41, R6, !PT ;  /* 0x0000000629877209 */ /* 0x000fe40007800000 */
[----:B------:R-:W-:Y:S02]  /*6c70*/  ISETP.GE.AND P2, PT, R0, R131, PT ;  /* 0x000000830000720c */ /* 0x000fe40003f46270 */
[----:B------:R-:W-:-:S02]  /*6c80*/  FSEL R45, R45, -INF , P3 ;  /* 0xff8000002d2d7808 */ /* 0x000fc40001800000 */
[----:B------:R-:W-:Y:S02]  /*6c90*/  FMNMX R6, R44, R135, !PT ;  /* 0x000000872c067209 */ /* 0x000fe40007800000 */
[----:B------:R-:W-:Y:S02]  /*6ca0*/  IADD3 R135, R7, 0x38, RZ ;  /* 0x0000003807877810 */ /* 0x000fe40007ffe0ff */
[----:B------:R-:W-:Y:S02]  /*6cb0*/  ISETP.GE.AND P3, PT, R0, R133, PT ;  /* 0x000000850000720c */ /* 0x000fe40003f66270 */
[----:B------:R-:W-:Y:S02]  /*6cc0*/  FSEL R48, R48, -INF , P2 ;  /* 0xff80000030307808 */ /* 0x000fe40001000000 */
[----:B------:R-:W-:Y:S02]  /*6cd0*/  FMNMX R139, R45, R6, !PT ;  /* 0x000000062d8b7209 */ /* 0x000fe40007800000 */
[----:B------:R-:W-:-:S02]  /*6ce0*/  ISETP.GE.AND P2, PT, R0, R135, PT ;  /* 0x000000870000720c */ /* 0x000fc40003f46270 */
[----:B------:R-:W-:Y:S02]  /*6cf0*/  FSEL R49, R49, -INF , P3 ;  /* 0xff80000031317808 */ /* 0x000fe40001800000 */
[----:B------:R-:W-:Y:S02]  /*6d00*/  FMNMX R6, R48, R139, !PT ;  /* 0x0000008b30067209 */ /* 0x000fe40007800000 */
[----:B------:R-:W-:Y:S02]  /*6d10*/  IADD3 R139, R7, 0x40, RZ ;  /* 0x00000040078b7810 */ /* 0x000fe40007ffe0ff */
[----:B------:R-:W-:Y:S02]  /*6d20*/  ISETP.GE.AND P3, PT, R0, R137, PT ;  /* 0x000000890000720c */ /* 0x000fe40003f66270 */
[----:B------:R-:W-:Y:S02]  /*6d30*/  FSEL R52, R52, -INF , P2 ;  /* 0xff80000034347808 */ /* 0x000fe40001000000 */
[----:B------:R-:W-:-:S02]  /*6d40*/  FMNMX R143, R49, R6, !PT ;  /* 0x00000006318f7209 */ /* 0x000fc40007800000 */
[----:B------:R-:W-:Y:S02]  /*6d50*/  ISETP.GE.AND P2, PT, R0, R139, PT ;  /* 0x0000008b0000720c */ /* 0x000fe40003f46270 */
[----:B------:R-:W-:Y:S02]  /*6d60*/  FSEL R53, R53, -INF , P3 ;  /* 0xff80000035357808 */ /* 0x000fe40001800000 */
[----:B------:R-:W-:Y:S02]  /*6d70*/  FMNMX R6, R52, R143, !PT ;  /* 0x0000008f34067209 */ /* 0x000fe40007800000 */
[----:B------:R-:W-:Y:S02]  /*6d80*/  IADD3 R143, R7, 0x48, RZ ;  /* 0x00000048078f7810 */ /* 0x000fe40007ffe0ff */
[----:B------:R-:W-:Y:S02]  /*6d90*/  ISETP.GE.AND P3, PT, R0, R141, PT ;  /* 0x0000008d0000720c */ /* 0x000fe40003f66270 */
        /* <DEDUP_REMOVED lines=47> */
[----:B------:R-:W-:Y:S02]  /*7090*/  ISETP.GE.AND P3, PT, R0, R169, PT ;  /* 0x000000a90000720c */ /* 0x000fe40003f66270 */
[----:B------:R-:W-:-:S02]  /*70a0*/  FSEL R84, R84, -INF , P2 ;  /* 0xff80000054547808 */ /* 0x000fc40001000000 */
[----:B------:R-:W-:Y:S02]  /*70b0*/  FMNMX R171, R81, R6, !PT ;  /* 0x0000000651ab7209 */ /* 0x000fe40007800000 */
[----:B------:R-:W-:Y:S02]  /*70c0*/  FSEL R85, R85, -INF , P3 ;  /* 0xff80000055557808 */ /* 0x000fe40001800000 */
[----:B------:R-:W-:Y:S02]  /*70d0*/  FMNMX R6, R84, R171, !PT ;  /* 0x000000ab54067209 */ /* 0x000fe40007800000 */
[----:B------:R-:W-:Y:S02]  /*70e0*/  ISETP.GE.AND P5, PT, R2, R19, PT ;  /* 0x000000130200720c */ /* 0x000fe40003fa6270 */
[----:B------:R-:W-:Y:S02]  /*70f0*/  FMNMX R6, R85, R6, !PT ;  /* 0x0000000655067209 */ /* 0x000fe40007800000 */
[----:B------:R-:W-:-:S02]  /*7100*/  FSEL R34, R34, -INF , P5 ;  /* 0xff80000022227808 */ /* 0x000fc40002800000 */
[C---:B------:R-:W-:Y:S01]  /*7110*/  ISETP.GE.AND P5, PT, R2.reuse, R125, PT ;  /* 0x0000007d0200720c */ /* 0x040fe20003fa6270 */
[----:B------:R-:W1:Y:S01]  /*7120*/  SHFL.BFLY PT, R171, R6, 0x1, 0x1f ;  /* 0x0c201f0006ab7f89 */ /* 0x000e6200000e0000 */
[C---:B------:R-:W-:Y:S02]  /*7130*/  ISETP.GE.AND P6, PT, R2.reuse, R21, PT ;  /* 0x000000150200720c */ /* 0x040fe40003fc6270 */
[----:B------:R-:W-:Y:S02]  /*7140*/  FSEL R43, R43, -INF , P5 ;  /* 0xff8000002b2b7808 */ /* 0x000fe40002800000 */
[----:B------:R-:W-:Y:S02]  /*7150*/  FSEL R35, R35, -INF , P6 ;  /* 0xff80000023237808 */ /* 0x000fe40003000000 */
[C---:B------:R-:W-:Y:S02]  /*7160*/  ISETP.GE.AND P5, PT, R2.reuse, R135, PT ;  /* 0x000000870200720c */ /* 0x040fe40003fa6270 */
[----:B------:R-:W-:-:S02]  /*7170*/  ISETP.GE.AND P6, PT, R2, R127, PT ;  /* 0x0000007f0200720c */ /* 0x000fc40003fc6270 */
[----:B------:R-:W-:Y:S02]  /*7180*/  FSEL R54, R54, -INF , P5 ;  /* 0xff80000036367808 */ /* 0x000fe40002800000 */
[----:B------:R-:W-:Y:S02]  /*7190*/  ISETP.GE.AND P3, PT, R2, R5, PT ;  /* 0x000000050200720c */ /* 0x000fe40003f66270 */
[----:B------:R-:W-:Y:S02]  /*71a0*/  FSEL R46, R46, -INF , P6 ;  /* 0xff8000002e2e7808 */ /* 0x000fe40003000000 */
[C---:B------:R-:W-:Y:S02]  /*71b0*/  ISETP.GE.AND P5, PT, R2.reuse, R145, PT ;  /* 0x000000910200720c */ /* 0x040fe40003fa6270 */
[----:B------:R-:W-:Y:S02]  /*71c0*/  ISETP.GE.AND P6, PT, R2, R137, PT ;  /* 0x000000890200720c */ /* 0x000fe40003fc6270 */
[----:B------:R-:W-:-:S02]  /*71d0*/  FSEL R63, R63, -INF , P5 ;  /* 0xff8000003f3f7808 */ /* 0x000fc40002800000 */
[----:B------:R-:W-:Y:S02]  /*71e0*/  FSEL R55, R55, -INF , P6 ;  /* 0xff80000037377808 */ /* 0x000fe40003000000 */
[----:B-1----:R-:W-:Y:S02]  /*71f0*/  FMNMX R171, R6, R171, !PT ;  /* 0x000000ab06ab7209 */ /* 0x002fe40007800000 */
[C---:B------:R-:W-:Y:S02]  /*7200*/  ISETP.GE.AND P6, PT, R2.reuse, R147, PT ;  /* 0x000000930200720c */ /* 0x040fe40003fc6270 */
[----:B------:R-:W-:Y:S01]  /*7210*/  ISETP.GE.AND P4, PT, R2, R15, PT ;  /* 0x0000000f0200720c */ /* 0x000fe20003f86270 */
[----:B------:R-:W1:Y:S01]  /*7220*/  SHFL.BFLY PT, R6, R171, 0x2, 0x1f ;  /* 0x0c401f00ab067f89 */ /* 0x000e6200000e0000 */
[----:B------:R-:W-:Y:S02]  /*7230*/  FSEL R66, R66, -INF , P6 ;  /* 0xff80000042427808 */ /* 0x000fe40003000000 */
[----:B------:R-:W-:-:S02]  /*7240*/  ISETP.GE.AND P6, PT, R2, R7, PT ;  /* 0x000000070200720c */ /* 0x000fc40003fc6270 */
[----:B------:R-:W-:Y:S02]  /*7250*/  FSEL R27, R27, -INF , P3 ;  /* 0xff8000001b1b7808 */ /* 0x000fe40001800000 */
[----:B------:R-:W-:Y:S02]  /*7260*/  FSEL R120, R26, -INF , P6 ;  /* 0xff8000001a787808 */ /* 0x000fe40003000000 */
[----:B------:R-:W-:Y:S02]  /*7270*/  FSEL R30, R30, -INF , P4 ;  /* 0xff8000001e1e7808 */ /* 0x000fe40002000000 */
[C---:B------:R-:W-:Y:S02]  /*7280*/  ISETP.GE.AND P2, PT, R2.reuse, R17, PT ;  /* 0x000000110200720c */ /* 0x040fe40003f46270 */
[C---:B------:R-:W-:Y:S02]  /*7290*/  ISETP.GE.AND P6, PT, R2.reuse, R161, PT ;  /* 0x000000a10200720c */ /* 0x040fe40003fc6270 */
[----:B------:R-:W-:-:S02]  /*72a0*/  ISETP.GE.AND P3, PT, R2, R23, PT ;  /* 0x000000170200720c */ /* 0x000fc40003f66270 */
[----:B------:R-:W-:Y:S02]  /*72b0*/  FSEL R31, R31, -INF , P2 ;  /* 0xff8000001f1f7808 */ /* 0x000fe40001000000 */
[----:B------:R-:W-:Y:S02]  /*72c0*/  FSEL R79, R79, -INF , P6 ;  /* 0xff8000004f4f7808 */ /* 0x000fe40003000000 */
[----:B------:R-:W-:Y:S02]  /*72d0*/  ISETP.GE.AND P2, PT, R2, R123, PT ;  /* 0x0000007b0200720c */ /* 0x000fe40003f46270 */
[----:B------:R-:W-:Y:S02]  /*72e0*/  FSEL R38, R38, -INF , P3 ;  /* 0xff80000026267808 */ /* 0x000fe40001800000 */
[----:B-1----:R-:W-:Y:S02]  /*72f0*/  FMNMX R5, R171, R6, !PT ;  /* 0x00000006ab057209 */ /* 0x002fe40007800000 */
[----:B------:R-:W-:-:S02]  /*7300*/  FMNMX R6, R120, R11, !PT ;  /* 0x0000000b78067209 */ /* 0x000fc40007800000 */
[C---:B------:R-:W-:Y:S02]  /*7310*/  FSETP.NEU.AND P5, PT, R5.reuse, -INF , PT ;  /* 0xff8000000500780b */ /* 0x040fe40003fad000 */
[C---:B------:R-:W-:Y:S02]  /*7320*/  ISETP.GE.AND P3, PT, R2.reuse, R129, PT ;  /* 0x000000810200720c */ /* 0x040fe40003f66270 */
[----:B------:R-:W-:Y:S02]  /*7330*/  FSEL R15, R5, RZ, P5 ;  /* 0x000000ff050f7208 */ /* 0x000fe40002800000 */
[----:B------:R-:W-:Y:S02]  /*7340*/  ISETP.GE.AND P5, PT, R2, R155, PT ;  /* 0x0000009b0200720c */ /* 0x000fe40003fa6270 */
[----:B------:R-:W-:Y:S01]  /*7350*/  FSEL R42, R42, -INF , P2 ;  /* 0xff8000002a2a7808 */ /* 0x000fe20001000000 */
[C---:B------:R-:W-:Y:S01]  /*7360*/  FMUL R122, R15.reuse, UR25 ;  /* 0x000000190f7a7c20 */ /* 0x040fe20008400000 */
[----:B------:R-:W-:Y:S01]  /*7370*/  FSEL R74, R74, -INF , P5 ;  /* 0xff8000004a4a7808 */ /* 0x000fe20002800000 */
[----:B------:R-:W-:Y:S01]  /*7380*/  FADD R15, -R15, R10 ;  /* 0x0000000a0f0f7221 */ /* 0x000fe20000000100 */
[----:B------:R-:W-:Y:S01]  /*7390*/  ISETP.GE.AND P2, PT, R2, R133, PT ;  /* 0x000000850200720c */ /* 0x000fe20003f46270 */
[--C-:B------:R-:W-:Y:S01]  /*73a0*/  FFMA R24, R13, UR25, -R122.reuse ;  /* 0x000000190d187c23 */ /* 0x100fe2000800087a */
[----:B------:R-:W-:Y:S01]  /*73b0*/  FMNMX R13, R27, R6, !PT ;  /* 0x000000061b0d7209 */ /* 0x000fe20007800000 */
[--C-:B------:R-:W-:Y:S01]  /*73c0*/  FFMA R26, R28, UR25, -R122.reuse ;  /* 0x000000191c1a7c23 */ /* 0x100fe2000800087a */
[----:B------:R-:W-:Y:S01]  /*73d0*/  FSEL R47, R47, -INF , P3 ;  /* 0xff8000002f2f7808 */ /* 0x000fe20001800000 */
[--C-:B------:R-:W-:Y:S01]  /*73e0*/  FFMA R12, R36, UR25, -R122.reuse ;  /* 0x00000019240c7c23 */ /* 0x100fe2000800087a */
[----:B------:R-:W-:Y:S01]  /*73f0*/  FSETP.GEU.AND P5, PT, R24, -126, PT ;  /* 0xc2fc00001800780b */ /* 0x000fe20003fae000 */
[--C-:B------:R-:W-:Y:S01]  /*7400*/  FFMA R28, R32, UR25, -R122.reuse ;  /* 0x00000019201c7c23 */ /* 0x100fe2000800087a */
[----:B------:R-:W-:Y:S01]  /*7410*/  FMNMX R6, R30, R13, !PT ;  /* 0x0000000d1e067209 */ /* 0x000fe20007800000 */
[--C-:B------:R-:W-:Y:S01]  /*7420*/  FFMA R13, R25, UR25, -R122.reuse ;  /* 0x00000019190d7c23 */ /* 0x100fe2000800087a */
[----:B------:R-:W-:Y:S01]  /*7430*/  ISETP.GE.AND P3, PT, R2, R139, PT ;  /* 0x0000008b0200720c */ /* 0x000fe20003f66270 */
[--C-:B------:R-:W-:Y:S01]  /*7440*/  FFMA R32, R40, UR25, -R122.reuse ;  /* 0x0000001928207c23 */ /* 0x100fe2000800087a */
[----:B------:R-:W-:Y:S01]  /*7450*/  FMNMX R17, R31, R6, !PT ;  /* 0x000000061f117209 */ /* 0x000fe20007800000 */
[--C-:B------:R-:W-:Y:S01]  /*7460*/  FFMA R14, R44, UR25, -R122.reuse ;  /* 0x000000192c0e7c23 */ /* 0x100fe2000800087a */
[----:B------:R-:W-:Y:S01]  /*7470*/  FSETP.GEU.AND P6, PT, R13, -126, PT ;  /* 0xc2fc00000d00780b */ /* 0x000fe20003fce000 */
[--C-:B------:R-:W-:Y:S01]  /*7480*/  FFMA R36, R48, UR25, -R122.reuse ;  /* 0x0000001930247c23 */ /* 0x100fe2000800087a */
[----:B------:R-:W-:Y:S01]  /*7490*/  FMNMX R6, R34, R17, !PT ;  /* 0x0000001122067209 */ /* 0x000fe20007800000 */
[--C-:B------:R-:W-:Y:S01]  /*74a0*/  FFMA R17, R29, UR25, -R122.reuse ;  /* 0x000000191d117c23 */ /* 0x100fe2000800087a */
[----:B------:R-:W-:Y:S01]  /*74b0*/  ISETP.GE.AND P4, PT, R2, R121, PT ;  /* 0x000000790200720c */ /* 0x000fe20003f86270 */
[----:B------:R-:W-:Y:S01]  /*74c0*/  @!P5 FMUL R24, R24, 0.5 ;  /* 0x3f0000001818d820 */ /* 0x000fe20000400000 */
[----:B------:R-:W-:Y:S01]  /*74d0*/  FSEL R51, R51, -INF , P2 ;  /* 0xff80000033337808 */ /* 0x000fe20001000000 */
[--C-:B------:R-:W-:Y:S01]  /*74e0*/  FFMA R16, R52, UR25, -R122.reuse ;  /* 0x0000001934107c23 */ /* 0x100fe2000800087a */
[----:B------:R-:W-:Y:S01]  /*74f0*/  FMNMX R19, R35, R6, !PT ;  /* 0x0000000623137209 */ /* 0x000fe20007800000 */
[--C-:B------:R-:W-:Y:S01]  /*7500*/  FFMA R40, R57, UR25, -R122.reuse ;  /* 0x0000001939287c23 */ /* 0x100fe2000800087a */
[----:B------:R-:W-:Y:S01]  /*7510*/  ISETP.GE.AND P2, PT, R2, R143, PT ;  /* 0x0000008f0200720c */ /* 0x000fe20003f46270 */
[----:B------:R-:W1:Y:S01]  /*7520*/  MUFU.EX2 R24, R24 ;  /* 0x0000001800187308 */ /* 0x000e620000000800 */
[----:B------:R-:W-:Y:S01]  /*7530*/  FSEL R58, R58, -INF , P3 ;  /* 0xff8000003a3a7808 */ /* 0x000fe20001800000 */
[----:B------:R-:W-:Y:S01]  /*7540*/  @!P6 FMUL R13, R13, 0.5 ;  /* 0x3f0000000d0de820 */ /* 0x000fe20000400000 */
[----:B------:R-:W-:Y:S01]  /*7550*/  ISETP.GE.AND P3, PT, R2, R149, PT ;  /* 0x000000950200720c */ /* 0x000fe20003f66270 */
[--C-:B------:R-:W-:Y:S01]  /*7560*/  FFMA R57, R64, UR25, -R122.reuse ;  /* 0x0000001940397c23 */ /* 0x100fe2000800087a */
[----:B------:R-:W-:Y:S01]  /*7570*/  FSEL R39, R39, -INF , P4 ;  /* 0xff80000027277808 */ /* 0x000fe20002000000 */
[--C-:B------:R-:W-:Y:S01]  /*7580*/  FFMA R44, R65, UR25, -R122.reuse ;  /* 0x00000019412c7c23 */ /* 0x100fe2000800087a */
[----:B------:R-:W-:Y:S01]  /*7590*/  FMNMX R6, R38, R19, !PT ;  /* 0x0000001326067209 */ /* 0x000fe20007800000 */
[----:B------:R-:W2:Y:S01]  /*75a0*/  MUFU.EX2 R13, R13 ;  /* 0x0000000d000d7308 */ /* 0x000ea20000000800 */
[----:B------:R-:W-:Y:S01]  /*75b0*/  ISETP.GE.AND P4, PT, R2, R131, PT ;  /* 0x000000830200720c */ /* 0x000fe20003f86270 */
[--C-:B------:R-:W-:Y:S01]  /*75c0*/  FFMA R18, R61, UR25, -R122.reuse ;  /* 0x000000193d127c23 */ /* 0x100fe2000800087a */
[----:B------:R-:W-:Y:S01]  /*75d0*/  FSEL R62, R62, -INF , P2 ;  /* 0xff8000003e3e7808 */ /* 0x000fe20001000000 */
[--C-:B------:R-:W-:Y:S01]  /*75e0*/  FFMA R61, R68, UR25, -R122.reuse ;  /* 0x00000019443d7c23 */ /* 0x100fe2000800087a */
[C---:B------:R-:W-:Y:S01]  /*75f0*/  ISETP.GE.AND P2, PT, R2.reuse, R153, PT ;  /* 0x000000990200720c */ /* 0x040fe20003f46270 */
[--C-:B------:R-:W-:Y:S01]  /*7600*/  FFMA R20, R69, UR25, -R122.reuse ;  /* 0x0000001945147c23 */ /* 0x100fe2000800087a */
[----:B------:R-:W-:Y:S01]  /*7610*/  FSEL R67, R67, -INF , P3 ;  /* 0xff80000043437808 */ /* 0x000fe20001800000 */
[--C-:B------:R-:W-:Y:S01]  /*7620*/  FFMA R48, R73, UR25, -R122.reuse ;  /* 0x0000001949307c23 */ /* 0x100fe2000800087a */
[----:B------:R-:W-:Y:S01]  /*7630*/  ISETP.GE.AND P3, PT, R2, R157, PT ;  /* 0x0000009d0200720c */ /* 0x000fe20003f66270 */
[----:B-1----:R-:W-:Y:S01]  /*7640*/  @!P5 FMUL R24, R24, R24 ;  /* 0x000000181818d220 */ /* 0x002fe20000400000 */
[----:B------:R-:W-:Y:S01]  /*7650*/  FMNMX R19, R39, R6, !PT ;  /* 0x0000000627137209 */ /* 0x000fe20007800000 */
[--C-:B------:R-:W-:Y:S01]  /*7660*/  FFMA R69, R76, UR25, -R122.reuse ;  /* 0x000000194c457c23 */ /* 0x100fe2000800087a */
[----:B------:R-:W-:Y:S01]  /*7670*/  FSEL R50, R50, -INF , P4 ;  /* 0xff80000032327808 */ /* 0x000fe20002000000 */
[--C-:B------:R-:W-:Y:S01]  /*7680*/  FFMA R65, R72, UR25, -R122.reuse ;  /* 0x0000001948417c23 */ /* 0x100fe2000800087a */
[C---:B------:R-:W-:Y:S01]  /*7690*/  ISETP.GE.AND P4, PT, R2.reuse, R141, PT ;  /* 0x0000008d0200720c */ /* 0x040fe20003f86270 */
[--C-:B------:R-:W-:Y:S01]  /*76a0*/  FFMA R22, R77, UR25, -R122.reuse ;  /* 0x000000194d167c23 */ /* 0x100fe2000800087a */
[----:B------:R-:W-:Y:S01]  /*76b0*/  FSEL R71, R71, -INF , P2 ;  /* 0xff80000047477808 */ /* 0x000fe20001000000 */
[----:B--2---:R-:W-:Y:S01]  /*76c0*/  @!P6 FMUL R13, R13, R13 ;  /* 0x0000000d0d0de220 */ /* 0x004fe20000400000 */
[----:B------:R-:W-:Y:S01]  /*76d0*/  ISETP.GE.AND P2, PT, R2, R163, PT ;  /* 0x000000a30200720c */ /* 0x000fe20003f46270 */
[--C-:B------:R-:W-:Y:S01]  /*76e0*/  FFMA R73, R80, UR25, -R122.reuse ;  /* 0x0000001950497c23 */ /* 0x100fe2000800087a */
[----:B------:R-:W-:Y:S01]  /*76f0*/  FSEL R75, R75, -INF , P3 ;  /* 0xff8000004b4b7808 */ /* 0x000fe20001800000 */
[--C-:B------:R-:W-:Y:S01]  /*7700*/  FFMA R52, R81, UR25, -R122.reuse ;  /* 0x0000001951347c23 */ /* 0x100fe2000800087a */
[----:B------:R-:W-:Y:S01]  /*7710*/  FMNMX R6, R42, R19, !PT ;  /* 0x000000132a067209 */ /* 0x000fe20007800000 */
[--C-:B------:R-:W-:Y:S01]  /*7720*/  FFMA R19, R33, UR25, -R122.reuse ;  /* 0x0000001921137c23 */ /* 0x100fe2000800087a */
[----:B------:R-:W-:Y:S01]  /*7730*/  ISETP.GE.AND P3, PT, R2, R165, PT ;  /* 0x000000a50200720c */ /* 0x000fe20003f66270 */
[----:B------:R-:W-:Y:S01]  /*7740*/  FFMA R77, R84, UR25, -R122 ;  /* 0x00000019544d7c23 */ /* 0x000fe2000800087a */
[----:B------:R-:W-:Y:S01]  /*7750*/  FSEL R59, R59, -INF , P4 ;  /* 0xff8000003b3b7808 */ /* 0x000fe20002000000 */
[----:B------:R-:W-:Y:S01]  /*7760*/  FMUL R15, R15, UR25 ;  /* 0x000000190f0f7c20 */ /* 0x000fe20008400000 */
[----:B------:R-:W-:-:S02]  /*7770*/  ISETP.GE.AND P4, PT, R2, R151, PT ;  /* 0x000000970200720c */ /* 0x000fc40003f86270 */
[----:B------:R-:W-:Y:S02]  /*7780*/  FSEL R82, R82, -INF , P2 ;  /* 0xff80000052527808 */ /* 0x000fe40001000000 */
[----:B------:R-:W-:Y:S02]  /*7790*/  FSETP.GEU.AND P2, PT, R26, -126, PT ;  /* 0xc2fc00001a00780b */ /* 0x000fe40003f4e000 */
[----:B------:R-:W-:Y:S02]  /*77a0*/  FSEL R83, R83, -INF , P3 ;  /* 0xff80000053537808 */ /* 0x000fe40001800000 */
[----:B------:R-:W-:Y:S02]  /*77b0*/  FSETP.GEU.AND P3, PT, R17, -126, PT ;  /* 0xc2fc00001100780b */ /* 0x000fe40003f6e000 */
[----:B------:R-:W-:Y:S02]  /*77c0*/  FSETP.GEU.AND P5, PT, R19, -126, PT ;  /* 0xc2fc00001300780b */ /* 0x000fe40003fae000 */
[----:B------:R-:W-:-:S02]  /*77d0*/  FSEL R70, R70, -INF , P4 ;  /* 0xff80000046467808 */ /* 0x000fc40002000000 */
[----:B------:R-:W-:Y:S02]  /*77e0*/  ISETP.GE.AND P4, PT, R2, R159, PT ;  /* 0x0000009f0200720c */ /* 0x000fe40003f86270 */
[----:B------:R-:W-:Y:S01]  /*77f0*/  FSETP.GEU.AND P6, PT, R12, -126, PT ;  /* 0xc2fc00000c00780b */ /* 0x000fe20003fce000 */
[----:B------:R-:W-:Y:S01]  /*7800*/  @!P2 FMUL R26, R26, 0.5 ;  /* 0x3f0000001a1aa820 */ /* 0x000fe20000400000 */
[----:B------:R-:W-:Y:S02]  /*7810*/  FSEL R78, R78, -INF , P4 ;  /* 0xff8000004e4e7808 */ /* 0x000fe40002000000 */
[----:B------:R-:W-:Y:S01]  /*7820*/  ISETP.GE.AND P4, PT, R2, R167, PT ;  /* 0x000000a70200720c */ /* 0x000fe20003f86270 */
[----:B------:R-:W-:Y:S01]  /*7830*/  @!P3 FMUL R17, R17, 0.5 ;  /* 0x3f0000001111b820 */ /* 0x000fe20000400000 */
[----:B------:R-:W-:Y:S01]  /*7840*/  FMNMX R21, R43, R6, !PT ;  /* 0x000000062b157209 */ /* 0x000fe20007800000 */
[----:B------:R-:W-:Y:S01]  /*7850*/  @!P5 FMUL R19, R19, 0.5 ;  /* 0x3f0000001313d820 */ /* 0x000fe20000400000 */
[----:B------:R-:W-:Y:S01]  /*7860*/  FSEL R86, R86, -INF , P4 ;  /* 0xff80000056567808 */ /* 0x000fe20002000000 */
[----:B------:R-:W1:Y:S01]  /*7870*/  MUFU.EX2 R26, R26 ;  /* 0x0000001a001a7308 */ /* 0x000e620000000800 */
[----:B------:R-:W-:-:S02]  /*7880*/  ISETP.GE.AND P4, PT, R2, R169, PT ;  /* 0x000000a90200720c */ /* 0x000fc40003f86270 */
[----:B------:R-:W-:Y:S01]  /*7890*/  FMNMX R6, R46, R21, !PT ;  /* 0x000000152e067209 */ /* 0x000fe20007800000 */
[----:B------:R-:W-:Y:S01]  /*78a0*/  @!P6 FMUL R12, R12, 0.5 ;  /* 0x3f0000000c0ce820 */ /* 0x000fe20000400000 */
[----:B------:R-:W-:Y:S01]  /*78b0*/  FSEL R87, R87, -INF , P4 ;  /* 0xff80000057577808 */ /* 0x000fe20002000000 */
[--C-:B------:R-:W-:Y:S01]  /*78c0*/  FFMA R21, R37, UR25, -R122.reuse ;  /* 0x0000001925157c23 */ /* 0x100fe2000800087a */
[----:B------:R-:W-:Y:S01]  /*78d0*/  FSETP.GEU.AND P4, PT, R28, -126, PT ;  /* 0xc2fc00001c00780b */ /* 0x000fe20003f8e000 */
[----:B------:R-:W2:Y:S01]  /*78e0*/  MUFU.EX2 R17, R17 ;  /* 0x0000001100117308 */ /* 0x000ea20000000800 */
[----:B------:R-:W-:Y:S01]  /*78f0*/  FMNMX R23, R47, R6, !PT ;  /* 0x000000062f177209 */ /* 0x000fe20007800000 */
[--C-:B------:R-:W-:Y:S01]  /*7900*/  FFMA R37, R45, UR25, -R122.reuse ;  /* 0x000000192d257c23 */ /* 0x100fe2000800087a */
[--C-:B------:R-:W-:Y:S01]  /*7910*/  FFMA R45, R53, UR25, -R122.reuse ;  /* 0x00000019352d7c23 */ /* 0x100fe2000800087a */
[----:B------:R-:W-:Y:S01]  /*7920*/  FFMA R53, R60, UR25, -R122 ;  /* 0x000000193c357c23 */ /* 0x000fe2000800087a */
[----:B------:R-:W-:-:S03]  /*7930*/  FMNMX R6, R50, R23, !PT ;  /* 0x0000001732067209 */ /* 0x000fc60007800000 */
[----:B------:R-:W3:Y:S01]  /*7940*/  MUFU.EX2 R19, R19 ;  /* 0x0000001300137308 */ /* 0x000ee20000000800 */
[----:B-1----:R-:W-:Y:S01]  /*7950*/  @!P2 FMUL R26, R26, R26 ;  /* 0x0000001a1a1aa220 */ /* 0x002fe20000400000 */
[----:B------:R-:W-:Y:S02]  /*7960*/  FSETP.GEU.AND P2, PT, R21, -126, PT ;  /* 0xc2fc00001500780b */ /* 0x000fe40003f4e000 */
[----:B------:R-:W-:Y:S01]  /*7970*/  @!P4 FMUL R28, R28, 0.5 ;  /* 0x3f0000001c1cc820 */ /* 0x000fe20000400000 */
[----:B------:R-:W-:-:S03]  /*7980*/  FMNMX R23, R51, R6, !PT ;  /* 0x0000000633177209 */ /* 0x000fc60007800000 */
[----:B------:R-:W1:Y:S01]  /*7990*/  MUFU.EX2 R12, R12 ;  /* 0x0000000c000c7308 */ /* 0x000e620000000800 */
[----:B--2---:R-:W-:Y:S01]  /*79a0*/  @!P3 FMUL R17, R17, R17 ;  /* 0x000000111111b220 */ /* 0x004fe20000400000 */
[----:B------:R-:W-:Y:S02]  /*79b0*/  FSETP.GEU.AND P3, PT, R32, -126, PT ;  /* 0xc2fc00002000780b */ /* 0x000fe40003f6e000 */
        /* <DEDUP_REMOVED lines=9> */
[----:B------:R-:W-:-:S02]  /*7a50*/  FFMA R56, R85, UR25, -R122 ;  /* 0x0000001955387c23 */ /* 0x000fc4000800087a */
        /* <DEDUP_REMOVED lines=37> */
[----:B------:R-:W-:Y:S01]  /*7cb0*/  FMNMX R25, R71, R6, !PT ;  /* 0x0000000647197209 */ /* 0x000fe20007800000 */
[----:B--2---:R-:W-:Y:S01]  /*7cc0*/  @!P2 FMUL R36, R36, R36 ;  /* 0x000000242424a220 */ /* 0x004fe20000400000 */
[----:B------:R-:W-:Y:S02]  /*7cd0*/  FSETP.GEU.AND P2, PT, R40, -126, PT ;  /* 0xc2fc00002800780b */ /* 0x000fe40003f4e000 */
[----:B------:R-:W-:Y:S02]  /*7ce0*/  FMNMX R6, R74, R25, !PT ;  /* 0x000000194a067209 */ /* 0x000fe40007800000 */
[----:B------:R-:W-:Y:S01]  /*7cf0*/  @!P4 FMUL R16, R16, 0.5 ;  /* 0x3f0000001010c820 */ /* 0x000fe20000400000 */
[----:B------:R-:W2:Y:S01]  /*7d00*/  MUFU.EX2 R49, R49 ;  /* 0x0000003100317308 */ /* 0x000ea20000000800 */
[----:B---3--:R-:W-:Y:S01]  /*7d10*/  @!P3 FMUL R41, R41, R41 ;  /* 0x000000292929b220 */ /* 0x008fe20000400000 */
[----:B------:R-:W-:-:S02]  /*7d20*/  FSETP.GEU.AND P3, PT, R53, -126, PT ;  /* 0xc2fc00003500780b */ /* 0x000fc40003f6e000 */
[----:B------:R-:W-:-:S04]  /*7d30*/  FMNMX R25, R75, R6, !PT ;  /* 0x000000064b197209 */ /* 0x000fc80007800000 */
[----:B------:R-:W3:Y:S01]  /*7d40*/  MUFU.EX2 R16, R16 ;  /* 0x0000001000107308 */ /* 0x000ee20000000800 */
[----:B-1----:R-:W-:Y:S01]  /*7d50*/  @!P5 FMUL R45, R45, R45 ;  /* 0x0000002d2d2dd220 */ /* 0x002fe20000400000 */
[----:B------:R-:W-:Y:S01]  /*7d60*/  FSETP.GEU.AND P5, PT, R57, -126, PT ;  /* 0xc2fc00003900780b */ /* 0x000fe20003fae000 */
[----:B------:R-:W-:Y:S01]  /*7d70*/  @!P2 FMUL R40, R40, 0.5 ;  /* 0x3f0000002828a820 */ /* 0x000fe20000400000 */
[----:B------:R-:W-:-:S03]  /*7d80*/  FMNMX R6, R78, R25, !PT ;  /* 0x000000194e067209 */ /* 0x000fc60007800000 */
[----:B------:R-:W-:Y:S01]  /*7d90*/  @!P3 FMUL R53, R53, 0.5 ;  /* 0x3f0000003535b820 */ /* 0x000fe20000400000 */
[----:B------:R-:W-:Y:S01]  /*7da0*/  FMNMX R25, R79, R6, !PT ;  /* 0x000000064f197209 */ /* 0x000fe20007800000 */
[----:B--2---:R-:W-:Y:S01]  /*7db0*/  @!P6 FMUL R49, R49, R49 ;  /* 0x000000313131e220 */ /* 0x004fe20000400000 */
[----:B------:R-:W-:Y:S01]  /*7dc0*/  FSETP.GEU.AND P6, PT, R44, -126, PT ;  /* 0xc2fc00002c00780b */ /* 0x000fe20003fce000 */
[----:B------:R-:W1:Y:S01]  /*7dd0*/  MUFU.EX2 R40, R40 ;  /* 0x0000002800287308 */ /* 0x000e620000000800 */
[----:B------:R-:W-:Y:S01]  /*7de0*/  FMNMX R6, R82, R25, !PT ;  /* 0x0000001952067209 */ /* 0x000fe20007800000 */
[----:B------:R-:W-:Y:S01]  /*7df0*/  FADD R10, R24, R49 ;  /* 0x00000031180a7221 */ /* 0x000fe20000000000 */
[----:B------:R-:W-:Y:S01]  /*7e00*/  F2FP.BF16.F32.PACK_AB R24, R13, R24 ;  /* 0x000000180d18723e */ /* 0x000fe200000010ff */
[----:B------:R-:W-:Y:S01]  /*7e10*/  @!P5 FMUL R57, R57, 0.5 ;  /* 0x3f0000003939d820 */ /* 0x000fe20000400000 */
[----:B------:R-:W-:Y:S01]  /*7e20*/  FMNMX R25, R83, R6, !PT ;  /* 0x0000000653197209 */ /* 0x000fe20007800000 */
[----:B---3--:R-:W-:Y:S01]  /*7e30*/  @!P4 FMUL R16, R16, R16 ;  /* 0x000000101010c220 */ /* 0x008fe20000400000 */
[----:B------:R-:W-:Y:S01]  /*7e40*/  FSETP.GEU.AND P4, PT, R18, -126, PT ;  /* 0xc2fc00001200780b */ /* 0x000fe20003f8e000 */
[----:B------:R-:W2:Y:S01]  /*7e50*/  MUFU.EX2 R53, R53 ;  /* 0x0000003500357308 */ /* 0x000ea20000000800 */
[----:B------:R-:W-:-:S03]  /*7e60*/  FMNMX R6, R86, R25, !PT ;  /* 0x0000001956067209 */ /* 0x000fc60007800000 */
[----:B------:R-:W-:Y:S01]  /*7e70*/  @!P6 FMUL R44, R44, 0.5 ;  /* 0x3f0000002c2ce820 */ /* 0x000fe20000400000 */
[----:B------:R-:W-:-:S03]  /*7e80*/  FMNMX R6, R87, R6, !PT ;  /* 0x0000000657067209 */ /* 0x000fc60007800000 */
[----:B------:R-:W3:Y:S01]  /*7e90*/  MUFU.EX2 R57, R57 ;  /* 0x0000003900397308 */ /* 0x000ee20000000800 */
[----:B-1----:R-:W-:Y:S01]  /*7ea0*/  @!P2 FMUL R40, R40, R40 ;  /* 0x000000282828a220 */ /* 0x002fe20000400000 */
[----:B------:R-:W1:Y:S01]  /*7eb0*/  SHFL.BFLY PT, R25, R6, 0x1, 0x1f ;  /* 0x0c201f0006197f89 */ /* 0x000e6200000e0000 */
[----:B------:R-:W-:Y:S01]  /*7ec0*/  FSETP.GEU.AND P2, PT, R61, -126, PT ;  /* 0xc2fc00003d00780b */ /* 0x000fe20003f4e000 */
[----:B------:R-:W-:-:S04]  /*7ed0*/  @!P4 FMUL R18, R18, 0.5 ;  /* 0x3f0000001212c820 */ /* 0x000fc80000400000 */
[----:B------:R-:W4:Y:S01]  /*7ee0*/  MUFU.EX2 R44, R44 ;  /* 0x0000002c002c7308 */ /* 0x000f220000000800 */
[----:B--2---:R-:W-:Y:S01]  /*7ef0*/  @!P3 FMUL R53, R53, R53 ;  /* 0x000000353535b220 */ /* 0x004fe20000400000 */
[----:B------:R-:W-:-:S06]  /*7f00*/  FSETP.GEU.AND P3, PT, R20, -126, PT ;  /* 0xc2fc00001400780b */ /* 0x000fcc0003f6e000 */
[----:B------:R-:W2:Y:S01]  /*7f10*/  MUFU.EX2 R18, R18 ;  /* 0x0000001200127308 */ /* 0x000ea20000000800 */
[----:B---3--:R-:W-:Y:S01]  /*7f20*/  @!P5 FMUL R57, R57, R57 ;  /* 0x000000393939d220 */ /* 0x008fe20000400000 */
[----:B------:R-:W-:Y:S01]  /*7f30*/  FSETP.GEU.AND P5, PT, R48, -126, PT ;  /* 0xc2fc00003000780b */ /* 0x000fe20003fae000 */
[----:B------:R-:W-:-:S04]  /*7f40*/  @!P2 FMUL R61, R61, 0.5 ;  /* 0x3f0000003d3da820 */ /* 0x000fc80000400000 */
[----:B------:R-:W-:Y:S01]  /*7f50*/  @!P3 FMUL R20, R20, 0.5 ;  /* 0x3f0000001414b820 */ /* 0x000fe20000400000 */
[----:B----4-:R-:W-:Y:S01]  /*7f60*/  @!P6 FMUL R44, R44, R44 ;  /* 0x0000002c2c2ce220 */ /* 0x010fe20000400000 */
[----:B------:R-:W-:Y:S01]  /*7f70*/  FSETP.GEU.AND P6, PT, R69, -126, PT ;  /* 0xc2fc00004500780b */ /* 0x000fe20003fce000 */
[----:B------:R-:W3:Y:S01]  /*7f80*/  MUFU.EX2 R61, R61 ;  /* 0x0000003d003d7308 */ /* 0x000ee20000000800 */
[----:B-1----:R-:W-:-:S04]  /*7f90*/  FMNMX R6, R6, R25, !PT ;  /* 0x0000001906067209 */ /* 0x002fc80007800000 */
[----:B------:R-:W-:Y:S01]  /*7fa0*/  @!P5 FMUL R48, R48, 0.5 ;  /* 0x3f0000003030d820 */ /* 0x000fe20000400000 */
[----:B--2---:R-:W-:Y:S01]  /*7fb0*/  @!P4 FMUL R18, R18, R18 ;  /* 0x000000121212c220 */ /* 0x004fe20000400000 */
[----:B------:R-:W-:Y:S01]  /*7fc0*/  FSETP.GEU.AND P4, PT, R65, -126, PT ;  /* 0xc2fc00004100780b */ /* 0x000fe20003f8e000 */
[----:B------:R-:W1:Y:S01]  /*7fd0*/  MUFU.EX2 R20, R20 ;  /* 0x0000001400147308 */ /* 0x000e620000000800 */
[----:B------:R-:W2:Y:S03]  /*7fe0*/  SHFL.BFLY PT, R25, R6, 0x2, 0x1f ;  /* 0x0c401f0006197f89 */ /* 0x000ea600000e0000 */
[----:B------:R-:W-:-:S04]  /*7ff0*/  @!P6 FMUL R69, R69, 0.5 ;  /* 0x3f0000004545e820 */ /* 0x000fc80000400000 */
[----:B------:R-:W4:Y:S01]  /*8000*/  MUFU.EX2 R48, R48 ;  /* 0x0000003000307308 */ /* 0x000f220000000800 */
[----:B---3--:R-:W-:Y:S01]  /*8010*/  @!P2 FMUL R61, R61, R61 ;  /* 0x0000003d3d3da220 */ /* 0x008fe20000400000 */
[----:B------:R-:W-:Y:S02]  /*8020*/  FSETP.GEU.AND P2, PT, R22, -126, PT ;  /* 0xc2fc00001600780b */ /* 0x000fe40003f4e000 */
[----:B------:R-:W-:-:S04]  /*8030*/  @!P4 FMUL R65, R65, 0.5 ;  /* 0x3f0000004141c820 */ /* 0x000fc80000400000 */
        /* <DEDUP_REMOVED lines=19> */
[----:B------:R-:W-:Y:S01]  /*8170*/  FSETP.GEU.AND P4, PT, R77, -126, PT ;  /* 0xc2fc00004d00780b */ /* 0x000fe20003f8e000 */
[----:B--2---:R-:W-:Y:S01]  /*8180*/  @!P2 FMUL R22, R22, R22 ;  /* 0x000000161616a220 */ /* 0x004fe20000400000 */
[C---:B------:R-:W-:Y:S01]  /*8190*/  FMUL R29, R64.reuse, UR25 ;  /* 0x00000019401d7c20 */ /* 0x040fe20008400000 */
[----:B------:R-:W-:Y:S01]  /*81a0*/  FADD R84, -R64, R11 ;  /* 0x0000000b40547221 */ /* 0x000fe20000000100 */
[----:B------:R-:W-:Y:S01]  /*81b0*/  FADD R11, R32, R65 ;  /* 0x00000041200b7221 */ /* 0x000fe20000000000 */
[----:B------:R-:W-:Y:S01]  /*81c0*/  F2FP.BF16.F32.PACK_AB R32, R23, R32 ;  /* 0x000000201720723e */ /* 0x000fe200000010ff */
[--C-:B------:R-:W-:Y:S01]  /*81d0*/  FFMA R25, R120, UR25, -R29.reuse ;  /* 0x0000001978197c23 */ /* 0x100fe2000800081d */
[----:B------:R-:W2:Y:S01]  /*81e0*/  MUFU.EX2 R56, R56 ;  /* 0x0000003800387308 */ /* 0x000ea20000000800 */
[--C-:B------:R-:W-:Y:S01]  /*81f0*/  FFMA R60, R27, UR25, -R29.reuse ;  /* 0x000000191b3c7c23 */ /* 0x100fe2000800081d */
[--C-:B------:R-:W-:Y:S01]  /*8200*/  FFMA R27, R30, UR25, -R29.reuse ;  /* 0x000000191e1b7c23 */ /* 0x100fe2000800081d */
[----:B---3--:R-:W-:Y:S01]  /*8210*/  @!P3 FMUL R73, R73, R73 ;  /* 0x000000494949b220 */ /* 0x008fe20000400000 */
[----:B------:R-:W-:Y:S01]  /*8220*/  FSETP.GEU.AND P2, PT, R25, -126, PT ;  /* 0xc2fc00001900780b */ /* 0x000fe20003f4e000 */
[--C-:B------:R-:W-:Y:S01]  /*8230*/  FFMA R30, R34, UR25, -R29.reuse ;  /* 0x00000019221e7c23 */ /* 0x100fe2000800081d */
[----:B------:R-:W-:Y:S01]  /*8240*/  @!P4 FMUL R77, R77, 0.5 ;  /* 0x3f0000004d4dc820 */ /* 0x000fe20000400000 */
[----:B------:R-:W-:Y:S01]  /*8250*/  FSETP.GEU.AND P3, PT, R60, -126, PT ;  /* 0xc2fc00003c00780b */ /* 0x000fe20003f6e000 */
[--C-:B------:R-:W-:Y:S01]  /*8260*/  FFMA R31, R31, UR25, -R29.reuse ;  /* 0x000000191f1f7c23 */ /* 0x100fe2000800081d */
[----:B-1----:R-:W-:Y:S01]  /*8270*/  @!P5 FMUL R52, R52, R52 ;  /* 0x000000343434d220 */ /* 0x002fe20000400000 */
[----:B------:R-:W-:Y:S01]  /*8280*/  FSETP.GEU.AND P5, PT, R27, -126, PT ;  /* 0xc2fc00001b00780b */ /* 0x000fe20003fae000 */
[--C-:B------:R-:W-:Y:S01]  /*8290*/  FFMA R35, R35, UR25, -R29.reuse ;  /* 0x0000001923237c23 */ /* 0x100fe2000800081d */
[----:B------:R-:W1:Y:S01]  /*82a0*/  MUFU.EX2 R77, R77 ;  /* 0x0000004d004d7308 */ /* 0x000e620000000800 */
[--C-:B------:R-:W-:Y:S01]  /*82b0*/  FFMA R38, R38, UR25, -R29.reuse ;  /* 0x0000001926267c23 */ /* 0x100fe2000800081d */
[--C-:B------:R-:W-:Y:S01]  /*82c0*/  FFMA R33, R39, UR25, -R29.reuse ;  /* 0x0000001927217c23 */ /* 0x100fe2000800081d */
[--C-:B------:R-:W-:Y:S01]  /*82d0*/  FFMA R42, R42, UR25, -R29.reuse ;  /* 0x000000192a2a7c23 */ /* 0x100fe2000800081d */
[--C-:B------:R-:W-:Y:S01]  /*82e0*/  FFMA R46, R46, UR25, -R29.reuse ;  /* 0x000000192e2e7c23 */ /* 0x100fe2000800081d */
[----:B--2---:R-:W-:Y:S01]  /*82f0*/  @!P6 FMUL R56, R56, R56 ;  /* 0x000000383838e220 */ /* 0x004fe20000400000 */
[----:B------:R-:W-:Y:S01]  /*8300*/  FSETP.GEU.AND P6, PT, R30, -126, PT ;  /* 0xc2fc00001e00780b */ /* 0x000fe20003fce000 */
[----:B------:R-:W-:Y:S01]  /*8310*/  @!P2 FMUL R25, R25, 0.5 ;  /* 0x3f0000001919a820 */ /* 0x000fe20000400000 */
[----:B------:R-:W-:Y:S01]  /*8320*/  @!P3 FMUL R60, R60, 0.5 ;  /* 0x3f0000003c3cb820 */ /* 0x000fe20000400000 */
[--C-:B------:R-:W-:Y:S01]  /*8330*/  FFMA R82, R82, UR25, -R29.reuse ;  /* 0x0000001952527c23 */ /* 0x100fe2000800081d */
[--C-:B------:R-:W-:Y:S01]  /*8340*/  FFMA R80, R83, UR25, -R29.reuse ;  /* 0x0000001953507c23 */ /* 0x100fe2000800081d */
[----:B------:R-:W-:Y:S01]  /*8350*/  @!P5 FMUL R27, R27, 0.5 ;  /* 0x3f0000001b1bd820 */ /* 0x000fe20000400000 */
[--C-:B------:R-:W-:Y:S01]  /*8360*/  FFMA R64, R79, UR25, -R29.reuse ;  /* 0x000000194f407c23 */ /* 0x100fe2000800081d */
[----:B------:R-:W2:Y:S01]  /*8370*/  MUFU.EX2 R25, R25 ;  /* 0x0000001900197308 */ /* 0x000ea20000000800 */
[--C-:B------:R-:W-:Y:S01]  /*8380*/  FFMA R86, R86, UR25, -R29.reuse ;  /* 0x0000001956567c23 */ /* 0x100fe2000800081d */
[----:B------:R-:W-:Y:S01]  /*8390*/  FFMA R87, R87, UR25, -R29 ;  /* 0x0000001957577c23 */ /* 0x000fe2000800081d */
[----:B------:R-:W-:Y:S01]  /*83a0*/  FMUL R84, R84, UR25 ;  /* 0x0000001954547c20 */ /* 0x000fe20008400000 */
[----:B-1----:R-:W-:Y:S01]  /*83b0*/  @!P4 FMUL R77, R77, R77 ;  /* 0x0000004d4d4dc220 */ /* 0x002fe20000400000 */
[----:B------:R-:W-:Y:S01]  /*83c0*/  FSETP.GEU.AND P4, PT, R31, -126, PT ;  /* 0xc2fc00001f00780b */ /* 0x000fe20003f8e000 */
[----:B------:R-:W-:-:S02]  /*83d0*/  @!P6 FMUL R30, R30, 0.5 ;  /* 0x3f0000001e1ee820 */ /* 0x000fc40000400000 */
[----:B------:R-:W1:Y:S08]  /*83e0*/  MUFU.EX2 R60, R60 ;  /* 0x0000003c003c7308 */ /* 0x000e700000000800 */
[----:B------:R-:W3:Y:S01]  /*83f0*/  MUFU.EX2 R27, R27 ;  /* 0x0000001b001b7308 */ /* 0x000ee20000000800 */
[----:B--2---:R-:W-:Y:S01]  /*8400*/  @!P2 FMUL R25, R25, R25 ;  /* 0x000000191919a220 */ /* 0x004fe20000400000 */
[----:B------:R-:W-:Y:S01]  /*8410*/  @!P4 FMUL R31, R31, 0.5 ;  /* 0x3f0000001f1fc820 */ /* 0x000fe20000400000 */
[----:B------:R-:W-:-:S05]  /*8420*/  FSETP.GEU.AND P2, PT, R35, -126, PT ;  /* 0xc2fc00002300780b */ /* 0x000fca0003f4e000 */
[----:B------:R2:W4:Y:S01]  /*8430*/  MUFU.EX2 R68, R30 ;  /* 0x0000001e00447308 */ /* 0x0005220000000800 */
[----:B-1----:R-:W-:Y:S01]  /*8440*/  @!P3 FMUL R60, R60, R60 ;  /* 0x0000003c3c3cb220 */ /* 0x002fe20000400000 */
[----:B------:R-:W-:-:S06]  /*8450*/  FSETP.GEU.AND P3, PT, R38, -126, PT ;  /* 0xc2fc00002600780b */ /* 0x000fcc0003f6e000 */
[----:B------:R1:W5:Y:S01]  /*8460*/  MUFU.EX2 R34, R31 ;  /* 0x0000001f00227308 */ /* 0x0003620000000800 */
[----:B---3--:R-:W-:Y:S01]  /*8470*/  @!P5 FMUL R27, R27, R27 ;  /* 0x0000001b1b1bd220 */ /* 0x008fe20000400000 */
[----:B------:R-:W-:Y:S01]  /*8480*/  FSETP.GEU.AND P5, PT, R33, -126, PT ;  /* 0xc2fc00002100780b */ /* 0x000fe20003fae000 */
[----:B--2---:R-:W-:Y:S01]  /*8490*/  FFMA R30, R43, UR25, -R29 ;  /* 0x000000192b1e7c23 */ /* 0x004fe2000800081d */
[----:B------:R-:W-:-:S03]  /*84a0*/  @!P2 FMUL R35, R35, 0.5 ;  /* 0x3f0000002323a820 */ /* 0x000fc60000400000 */
[----:B------:R-:W-:Y:S01]  /*84b0*/  @!P3 FMUL R38, R38, 0.5 ;  /* 0x3f0000002626b820 */ /* 0x000fe20000400000 */
[----:B------:R2:W3:Y:S01]  /*84c0*/  MUFU.EX2 R39, R35 ;  /* 0x0000002300277308 */ /* 0x0004e20000000800 */
[----:B----4-:R-:W-:Y:S01]  /*84d0*/  @!P6 FMUL R68, R68, R68 ;  /* 0x000000444444e220 */ /* 0x010fe20000400000 */
[----:B------:R-:W-:Y:S01]  /*84e0*/  FSETP.GEU.AND P6, PT, R30, -126, PT ;  /* 0xc2fc00001e00780b */ /* 0x000fe20003fce000 */
[----:B-1----:R-:W-:-:S04]  /*84f0*/  FFMA R31, R47, UR25, -R29 ;  /* 0x000000192f1f7c23 */ /* 0x002fc8000800081d */
[----:B------:R-:W-:Y:S01]  /*8500*/  @!P5 FMUL R33, R33, 0.5 ;  /* 0x3f0000002121d820 */ /* 0x000fe20000400000 */
[----:B------:R1:W4:Y:S01]  /*8510*/  MUFU.EX2 R72, R38 ;  /* 0x0000002600487308 */ /* 0x0003220000000800 */
[----:B-----5:R-:W-:Y:S01]  /*8520*/  @!P4 FMUL R34, R34, R34 ;  /* 0x000000222222c220 */ /* 0x020fe20000400000 */
[----:B------:R-:W-:Y:S01]  /*8530*/  FSETP.GEU.AND P4, PT, R42, -126, PT ;  /* 0xc2fc00002a00780b */ /* 0x000fe20003f8e000 */
[----:B--2---:R-:W-:-:S04]  /*8540*/  FFMA R35, R51, UR25, -R29 ;  /* 0x0000001933237c23 */ /* 0x004fc8000800081d */
[----:B------:R-:W-:Y:S01]  /*8550*/  @!P6 FMUL R30, R30, 0.5 ;  /* 0x3f0000001e1ee820 */ /* 0x000fe20000400000 */
[----:B------:R2:W5:Y:S01]  /*8560*/  MUFU.EX2 R43, R33 ;  /* 0x00000021002b7308 */ /* 0x0005620000000800 */
[----:B---3--:R-:W-:Y:S01]  /*8570*/  @!P2 FMUL R39, R39, R39 ;  /* 0x000000272727a220 */ /* 0x008fe20000400000 */
[----:B------:R-:W-:Y:S01]  /*8580*/  FSETP.GEU.AND P2, PT, R46, -126, PT ;  /* 0xc2fc00002e00780b */ /* 0x000fe20003f4e000 */
[----:B-1----:R-:W-:-:S04]  /*8590*/  FFMA R38, R55, UR25, -R29 ;  /* 0x0000001937267c23 */ /* 0x002fc8000800081d */
[----:B------:R-:W-:Y:S01]  /*85a0*/  @!P4 FMUL R42, R42, 0.5 ;  /* 0x3f0000002a2ac820 */ /* 0x000fe20000400000 */
[----:B------:R1:W3:Y:S01]  /*85b0*/  MUFU.EX2 R47, R30 ;  /* 0x0000001e002f7308 */ /* 0x0002e20000000800 */
[----:B--2---:R-:W-:Y:S01]  /*85c0*/  FFMA R33, R50, UR25, -R29 ;  /* 0x0000001932217c23 */ /* 0x004fe2000800081d */
[----:B----4-:R-:W-:Y:S01]  /*85d0*/  @!P3 FMUL R72, R72, R72 ;  /* 0x000000484848b220 */ /* 0x010fe20000400000 */
[----:B------:R-:W-:-:S04]  /*85e0*/  FSETP.GEU.AND P3, PT, R31, -126, PT ;  /* 0xc2fc00001f00780b */ /* 0x000fc80003f6e000 */
[----:B------:R-:W-:Y:S01]  /*85f0*/  @!P2 FMUL R46, R46, 0.5 ;  /* 0x3f0000002e2ea820 */ /* 0x000fe20000400000 */
[----:B------:R2:W4:Y:S01]  /*8600*/  MUFU.EX2 R76, R42 ;  /* 0x0000002a004c7308 */ /* 0x0005220000000800 */
[----:B-----5:R-:W-:Y:S01]  /*8610*/  @!P5 FMUL R43, R43, R43 ;  /* 0x0000002b2b2bd220 */ /* 0x020fe20000400000 */
[----:B------:R-:W-:Y:S01]  /*8620*/  FSETP.GEU.AND P5, PT, R33, -126, PT ;  /* 0xc2fc00002100780b */ /* 0x000fe20003fae000 */
[----:B-1----:R-:W-:-:S05]  /*8630*/  FFMA R30, R54, UR25, -R29 ;  /* 0x00000019361e7c23 */ /* 0x002fca000800081d */
[----:B------:R-:W-:Y:S01]  /*8640*/  @!P3 FMUL R31, R31, 0.5 ;  /* 0x3f0000001f1fb820 */ /* 0x000fe20000400000 */
[----:B---3--:R-:W-:Y:S01]  /*8650*/  @!P6 FMUL R47, R47, R47 ;  /* 0x0000002f2f2fe220 */ /* 0x008fe20000400000 */
[----:B------:R-:W-:Y:S01]  /*8660*/  FSETP.GEU.AND P6, PT, R30, -126, PT ;  /* 0xc2fc00001e00780b */ /* 0x000fe20003fce000 */
[----:B------:R-:W1:Y:S01]  /*8670*/  MUFU.EX2 R50, R46 ;  /* 0x0000002e00327308 */ /* 0x000e620000000800 */
[----:B--2---:R-:W-:-:S03]  /*8680*/  FFMA R42, R71, UR25, -R29 ;  /* 0x00000019472a7c23 */ /* 0x004fc6000800081d */
[----:B------:R-:W-:Y:S01]  /*8690*/  @!P5 FMUL R33, R33, 0.5 ;  /* 0x3f0000002121d820 */ /* 0x000fe20000400000 */
[----:B----4-:R-:W-:Y:S01]  /*86a0*/  @!P4 FMUL R76, R76, R76 ;  /* 0x0000004c4c4cc220 */ /* 0x010fe20000400000 */
[----:B------:R-:W-:Y:S02]  /*86b0*/  FSETP.GEU.AND P4, PT, R35, -126, PT ;  /* 0xc2fc00002300780b */ /* 0x000fe40003f8e000 */
[----:B------:R2:W3:Y:S04]  /*86c0*/  MUFU.EX2 R51, R31 ;  /* 0x0000001f00337308 */ /* 0x0004e80000000800 */
[----:B------:R-:W-:-:S04]  /*86d0*/  @!P6 FMUL R30, R30, 0.5 ;  /* 0x3f0000001e1ee820 */ /* 0x000fc80000400000 */
[----:B------:R4:W5:Y:S01]  /*86e0*/  MUFU.EX2 R54, R33 ;  /* 0x0000002100367308 */ /* 0x0009620000000800 */
[----:B--2---:R-:W-:Y:S01]  /*86f0*/  FFMA R31, R58, UR25, -R29 ;  /* 0x000000193a1f7c23 */ /* 0x004fe2000800081d */
[----:B-1----:R-:W-:Y:S01]  /*8700*/  @!P2 FMUL R50, R50, R50 ;  /* 0x000000323232a220 */ /* 0x002fe20000400000 */
[----:B------:R-:W-:Y:S01]  /*8710*/  FSETP.GEU.AND P2, PT, R38, -126, PT ;  /* 0xc2fc00002600780b */ /* 0x000fe20003f4e000 */
[----:B------:R-:W-:-:S04]  /*8720*/  @!P4 FMUL R35, R35, 0.5 ;  /* 0x3f0000002323c820 */ /* 0x000fc80000400000 */
[----:B------:R1:W2:Y:S01]  /*8730*/  MUFU.EX2 R58, R30 ;  /* 0x0000001e003a7308 */ /* 0x0002a20000000800 */
[----:B----4-:R-:W-:Y:S01]  /*8740*/  FFMA R33, R59, UR25, -R29 ;  /* 0x000000193b217c23 */ /* 0x010fe2000800081d */
[----:B---3--:R-:W-:Y:S01]  /*8750*/  @!P3 FMUL R51, R51, R51 ;  /* 0x000000333333b220 */ /* 0x008fe20000400000 */
[----:B------:R-:W-:-:S05]  /*8760*/  FSETP.GEU.AND P3, PT, R31, -126, PT ;  /* 0xc2fc00001f00780b */ /* 0x000fca0003f6e000 */
[----:B------:R3:W4:Y:S01]  /*8770*/  MUFU.EX2 R55, R35 ;  /* 0x0000002300377308 */ /* 0x0007220000000800 */
[----:B-----5:R-:W-:Y:S01]  /*8780*/  @!P5 FMUL R54, R54, R54 ;  /* 0x000000363636d220 */ /* 0x020fe20000400000 */
[----:B------:R-:W-:Y:S01]  /*8790*/  FSETP.GEU.AND P5, PT, R33, -126, PT ;  /* 0xc2fc00002100780b */ /* 0x000fe20003fae000 */
[----:B-1----:R-:W-:Y:S01]  /*87a0*/  FFMA R30, R63, UR25, -R29 ;  /* 0x000000193f1e7c23 */ /* 0x002fe2000800081d */
[----:B------:R-:W-:-:S04]  /*87b0*/  @!P2 FMUL R38, R38, 0.5 ;  /* 0x3f0000002626a820 */ /* 0x000fc80000400000 */
[----:B------:R-:W-:Y:S01]  /*87c0*/  @!P3 FMUL R31, R31, 0.5 ;  /* 0x3f0000001f1fb820 */ /* 0x000fe20000400000 */
[----:B--2---:R-:W-:Y:S01]  /*87d0*/  @!P6 FMUL R58, R58, R58 ;  /* 0x0000003a3a3ae220 */ /* 0x004fe20000400000 */
[----:B------:R-:W-:Y:S01]  /*87e0*/  FSETP.GEU.AND P6, PT, R30, -126, PT ;  /* 0xc2fc00001e00780b */ /* 0x000fe20003fce000 */
[----:B------:R1:W2:Y:S01]  /*87f0*/  MUFU.EX2 R59, R38 ;  /* 0x00000026003b7308 */ /* 0x0002a20000000800 */
[----:B---3--:R-:W-:-:S03]  /*8800*/  FFMA R35, R62, UR25, -R29 ;  /* 0x000000193e237c23 */ /* 0x008fc6000800081d */
[----:B------:R-:W-:Y:S01]  /*8810*/  @!P5 FMUL R33, R33, 0.5 ;  /* 0x3f0000002121d820 */ /* 0x000fe20000400000 */
[----:B----4-:R-:W-:Y:S01]  /*8820*/  @!P4 FMUL R55, R55, R55 ;  /* 0x000000373737c220 */ /* 0x010fe20000400000 */
[----:B------:R-:W-:Y:S02]  /*8830*/  FSETP.GEU.AND P4, PT, R35, -126, PT ;  /* 0xc2fc00002300780b */ /* 0x000fe40003f8e000 */
[----:B------:R3:W4:Y:S01]  /*8840*/  MUFU.EX2 R62, R31 ;  /* 0x0000001f003e7308 */ /* 0x0007220000000800 */
[----:B-1----:R-:W-:-:S03]  /*8850*/  FFMA R38, R66, UR25, -R29 ;  /* 0x0000001942267c23 */ /* 0x002fc6000800081d */
[----:B------:R-:W-:-:S04]  /*8860*/  @!P6 FMUL R30, R30, 0.5 ;  /* 0x3f0000001e1ee820 */ /* 0x000fc80000400000 */
[----:B------:R1:W5:Y:S01]  /*8870*/  MUFU.EX2 R63, R33 ;  /* 0x00000021003f7308 */ /* 0x0003620000000800 */
[----:B---3--:R-:W-:Y:S01]  /*8880*/  FFMA R31, R67, UR25, -R29 ;  /* 0x00000019431f7c23 */ /* 0x008fe2000800081d */
[----:B--2---:R-:W-:Y:S01]  /*8890*/  @!P2 FMUL R59, R59, R59 ;  /* 0x0000003b3b3ba220 */ /* 0x004fe20000400000 */
[----:B------:R-:W-:Y:S01]  /*88a0*/  FSETP.GEU.AND P2, PT, R38, -126, PT ;  /* 0xc2fc00002600780b */ /* 0x000fe20003f4e000 */
[----:B------:R-:W-:-:S04]  /*88b0*/  @!P4 FMUL R35, R35, 0.5 ;  /* 0x3f0000002323c820 */ /* 0x000fc80000400000 */
[----:B------:R2:W3:Y:S01]  /*88c0*/  MUFU.EX2 R67, R30 ;  /* 0x0000001e00437308 */ /* 0x0004e20000000800 */
[----:B-1----:R-:W-:Y:S01]  /*88d0*/  FFMA R33, R70, UR25, -R29 ;  /* 0x0000001946217c23 */ /* 0x002fe2000800081d */
[----:B----4-:R-:W-:Y:S01]  /*88e0*/  @!P3 FMUL R62, R62, R62 ;  /* 0x0000003e3e3eb220 */ /* 0x010fe20000400000 */
[----:B------:R-:W-:-:S05]  /*88f0*/  FSETP.GEU.AND P3, PT, R31, -126, PT ;  /* 0xc2fc00001f00780b */ /* 0x000fca0003f6e000 */
[----:B------:R1:W4:Y:S01]  /*8900*/  MUFU.EX2 R66, R35 ;  /* 0x0000002300427308 */ /* 0x0003220000000800 */
[----:B-----5:R-:W-:Y:S01]  /*8910*/  @!P5 FMUL R63, R63, R63 ;  /* 0x0000003f3f3fd220 */ /* 0x020fe20000400000 */
[----:B------:R-:W-:Y:S01]  /*8920*/  FSETP.GEU.AND P5, PT, R33, -126, PT ;  /* 0xc2fc00002100780b */ /* 0x000fe20003fae000 */
[----:B------:R-:W-:Y:S01]  /*8930*/  @!P2 FMUL R38, R38, 0.5 ;  /* 0x3f0000002626a820 */ /* 0x000fe20000400000 */
[----:B--2---:R-:W-:-:S04]  /*8940*/  FFMA R30, R75, UR25, -R29 ;  /* 0x000000194b1e7c23 */ /* 0x004fc8000800081d */
[----:B------:R-:W-:Y:S01]  /*8950*/  @!P3 FMUL R31, R31, 0.5 ;  /* 0x3f0000001f1fb820 */ /* 0x000fe20000400000 */
[--C-:B-1----:R-:W-:Y:S01]  /*8960*/  FFMA R35, R74, UR25, -R29.reuse ;  /* 0x000000194a237c23 */ /* 0x102fe2000800081d */
[----:B---3--:R-:W-:Y:S01]  /*8970*/  @!P6 FMUL R67, R67, R67 ;  /* 0x000000434343e220 */ /* 0x008fe20000400000 */
[----:B------:R1:W2:Y:S03]  /*8980*/  MUFU.EX2 R71, R38 ;  /* 0x0000002600477308 */ /* 0x0002a60000000800 */
[----:B------:R-:W-:Y:S01]  /*8990*/  FSETP.GEU.AND P6, PT, R35, -126, PT ;  /* 0xc2fc00002300780b */ /* 0x000fe20003fce000 */
[----:B------:R-:W-:Y:S01]  /*89a0*/  @!P5 FMUL R33, R33, 0.5 ;  /* 0x3f0000002121d820 */ /* 0x000fe20000400000 */
[----:B----4-:R-:W-:Y:S01]  /*89b0*/  @!P4 FMUL R66, R66, R66 ;  /* 0x000000424242c220 */ /* 0x010fe20000400000 */
[----:B------:R-:W-:Y:S02]  /*89c0*/  FSETP.GEU.AND P4, PT, R42, -126, PT ;  /* 0xc2fc00002a00780b */ /* 0x000fe40003f8e000 */
[----:B------:R3:W4:Y:S01]  /*89d0*/  MUFU.EX2 R70, R31 ;  /* 0x0000001f00467308 */ /* 0x0007220000000800 */
[----:B-1----:R-:W-:Y:S01]  /*89e0*/  FFMA R38, R78, UR25, -R29 ;  /* 0x000000194e267c23 */ /* 0x002fe2000800081d */
[----:B------:R-:W-:Y:S01]  /*89f0*/  FADD R29, R19, R44 ;  /* 0x0000002c131d7221 */ /* 0x000fe20000000000 */
[----:B------:R-:W-:-:S05]  /*8a00*/  F2FP.BF16.F32.PACK_AB R44, R44, R57 ;  /* 0x000000392c2c723e */ /* 0x000fca00000010ff */
[----:B------:R1:W5:Y:S01]  /*8a10*/  MUFU.EX2 R75, R33 ;  /* 0x00000021004b7308 */ /* 0x0003620000000800 */
[----:B------:R-:W-:Y:S01]  /*8a20*/  @!P6 FMUL R35, R35, 0.5 ;  /* 0x3f0000002323e820 */ /* 0x000fe20000400000 */
[----:B--2---:R-:W-:Y:S01]  /*8a30*/  @!P2 FMUL R71, R71, R71 ;  /* 0x000000474747a220 */ /* 0x004fe20000400000 */
[----:B------:R-:W-:Y:S01]  /*8a40*/  FSETP.GEU.AND P2, PT, R30, -126, PT ;  /* 0xc2fc00001e00780b */ /* 0x000fe20003f4e000 */
[----:B------:R-:W-:Y:S01]  /*8a50*/  @!P4 FMUL R42, R42, 0.5 ;  /* 0x3f0000002a2ac820 */ /* 0x000fe20000400000 */
[----:B---3--:R-:W-:Y:S01]  /*8a60*/  FADD R31, R23, R48 ;  /* 0x00000030171f7221 */ /* 0x008fe20000000000 */
[----:B------:R-:W-:Y:S01]  /*8a70*/  FADD R120, R68, R71 ;  /* 0x0000004744787221 */ /* 0x000fe20000000000 */
[----:B------:R-:W-:Y:S01]  /*8a80*/  F2FP.BF16.F32.PACK_AB R48, R48, R65 ;  /* 0x000000413030723e */ /* 0x000fe200000010ff */
[----:B------:R-:W2:Y:S01]  /*8a90*/  MUFU.EX2 R81, R35 ;  /* 0x0000002300517308 */ /* 0x000ea20000000800 */
[----:B----4-:R-:W-:Y:S01]  /*8aa0*/  @!P3 FMUL R70, R70, R70 ;  /* 0x000000464646b220 */ /* 0x010fe20000400000 */
[----:B------:R-:W-:Y:S01]  /*8ab0*/  FSETP.GEU.AND P3, PT, R38, -126, PT ;  /* 0xc2fc00002600780b */ /* 0x000fe20003f6e000 */
[----:B-1----:R-:W-:Y:S01]  /*8ac0*/  FADD R33, R10, R11 ;  /* 0x0000000b0a217221 */ /* 0x002fe20000000000 */
[----:B------:R-:W-:Y:S01]  /*8ad0*/  FADD R11, R28, R57 ;  /* 0x000000391c0b7221 */ /* 0x000fe20000000000 */
[----:B------:R-:W-:Y:S01]  /*8ae0*/  FADD R10, R13, R40 ;  /* 0x000000280d0a7221 */ /* 0x000fe20000000000 */
[----:B------:R-:W-:-:S02]  /*8af0*/  F2FP.BF16.F32.PACK_AB R40, R40, R49 ;  /* 0x000000312828723e */ /* 0x000fc400000010ff */
[----:B------:R-:W-:Y:S01]  /*8b00*/  @!P2 FMUL R30, R30, 0.5 ;  /* 0x3f0000001e1ea820 */ /* 0x000fe20000400000 */
[----:B-----5:R-:W-:Y:S01]  /*8b10*/  @!P5 FMUL R75, R75, R75 ;  /* 0x0000004b4b4bd220 */ /* 0x020fe20000400000 */
[----:B------:R-:W-:Y:S01]  /*8b20*/  FSETP.GEU.AND P5, PT, R82, -126, PT ;  /* 0xc2fc00005200780b */ /* 0x000fe20003fae000 */
[----:B------:R-:W1:Y:S01]  /*8b30*/  MUFU.EX2 R74, R42 ;  /* 0x0000002a004a7308 */ /* 0x000e620000000800 */
[----:B------:R-:W-:Y:S01]  /*8b40*/  FADD R31, R10, R31 ;  /* 0x0000001f0a1f7221 */ /* 0x000fe20000000000 */
[----:B------:R-:W-:Y:S01]  /*8b50*/  FADD R10, R26, R53 ;  /* 0x000000351a0a7221 */ /* 0x000fe20000000000 */
[----:B------:R-:W-:Y:S01]  /*8b60*/  F2FP.BF16.F32.PACK_AB R26, R17, R26 ;  /* 0x0000001a111a723e */ /* 0x000fe200000010ff */
[----:B------:R-:W-:Y:S01]  /*8b70*/  @!P3 FMUL R38, R38, 0.5 ;  /* 0x3f0000002626b820 */ /* 0x000fe20000400000 */
[----:B------:R-:W-:Y:S01]  /*8b80*/  F2FP.BF16.F32.PACK_AB R28, R19, R28 ;  /* 0x0000001c131c723e */ /* 0x000fe200000010ff */
[----:B--2---:R-:W-:Y:S01]  /*8b90*/  @!P6 FMUL R81, R81, R81 ;  /* 0x000000515151e220 */ /* 0x004fe20000400000 */
[----:B------:R-:W-:Y:S01]  /*8ba0*/  FSETP.GEU.AND P6, PT, R80, -126, PT ;  /* 0xc2fc00005000780b */ /* 0x000fe20003fce000 */
[----:B------:R2:W3:Y:S02]  /*8bb0*/  MUFU.EX2 R78, R30 ;  /* 0x0000001e004e7308 */ /* 0x0004e40000000800 */
[----:B------:R-:W-:-:S02]  /*8bc0*/  FADD R122, R76, R81 ;  /* 0x000000514c7a7221 */ /* 0x000fc40000000000 */
[----:B------:R-:W-:-:S04]  /*8bd0*/  @!P5 FMUL R82, R82, 0.5 ;  /* 0x3f0000005252d820 */ /* 0x000fc80000400000 */
[----:B------:R4:W5:Y:S01]  /*8be0*/  MUFU.EX2 R79, R38 ;  /* 0x00000026004f7308 */ /* 0x0009620000000800 */
[----:B--2---:R-:W-:Y:S01]  /*8bf0*/  FADD R30, R36, R73 ;  /* 0x00000049241e7221 */ /* 0x004fe20000000000 */
[----:B-1----:R-:W-:Y:S01]  /*8c00*/  @!P4 FMUL R74, R74, R74 ;  /* 0x0000004a4a4ac220 */ /* 0x002fe20000400000 */
[----:B------:R-:W-:Y:S01]  /*8c10*/  FSETP.GEU.AND P4, PT, R84, -126, PT ;  /* 0xc2fc00005400780b */ /* 0x000fe20003f8e000 */
[----:B------:R-:W-:Y:S01]  /*8c20*/  @!P6 FMUL R80, R80, 0.5 ;  /* 0x3f0000005050e820 */ /* 0x000fe20000400000 */
[----:B------:R-:W-:Y:S01]  /*8c30*/  FADD R42, R11, R30 ;  /* 0x0000001e0b2a7221 */ /* 0x000fe20000000000 */
[----:B------:R-:W-:Y:S01]  /*8c40*/  FADD R11, R12, R61 ;  /* 0x0000003d0c0b7221 */ /* 0x000fe20000000000 */
[----:B------:R-:W-:Y:S01]  /*8c50*/  FADD R30, R16, R77 ;  /* 0x0000004d101e7221 */ /* 0x000fe20000000000 */
[----:B------:R-:W1:Y:S01]  /*8c60*/  MUFU.EX2 R83, R82 ;  /* 0x0000005200537308 */ /* 0x000e620000000800 */
[----:B---3--:R-:W-:Y:S01]  /*8c70*/  @!P2 FMUL R78, R78, R78 ;  /* 0x0000004e4e4ea220 */ /* 0x008fe20000400000 */
[----:B------:R-:W-:Y:S01]  /*8c80*/  FSETP.GEU.AND P2, PT, R64, -126, PT ;  /* 0xc2fc00004000780b */ /* 0x000fe20003f4e000 */
[----:B----4-:R-:W-:Y:S01]  /*8c90*/  FADD R38, R41, R52 ;  /* 0x0000003429267221 */ /* 0x010fe20000000000 */
[----:B------:R-:W-:Y:S01]  /*8ca0*/  FADD R46, R11, R30 ;  /* 0x0000001e0b2e7221 */ /* 0x000fe20000000000 */
[----:B------:R-:W-:Y:S01]  /*8cb0*/  FADD R11, R21, R20 ;  /* 0x00000014150b7221 */ /* 0x000fe20000000000 */
[----:B------:R-:W-:Y:S01]  /*8cc0*/  FADD R30, R45, R56 ;  /* 0x000000382d1e7221 */ /* 0x000fe20000000000 */
[----:B------:R-:W-:Y:S01]  /*8cd0*/  FADD R38, R29, R38 ;  /* 0x000000261d267221 */ /* 0x000fe20000000000 */
[----:B------:R-:W2:Y:S01]  /*8ce0*/  MUFU.EX2 R80, R80 ;  /* 0x0000005000507308 */ /* 0x000ea20000000800 */
[----:B-----5:R-:W-:Y:S01]  /*8cf0*/  @!P3 FMUL R79, R79, R79 ;  /* 0x0000004f4f4fb220 */ /* 0x020fe20000400000 */
[----:B------:R-:W-:Y:S01]  /*8d00*/  FSETP.GEU.AND P3, PT, R86, -126, PT ;  /* 0xc2fc00005600780b */ /* 0x000fe20003f6e000 */
[----:B------:R-:W-:Y:S01]  /*8d10*/  FADD R29, R14, R69 ;  /* 0x000000450e1d7221 */ /* 0x000fe20000000000 */
[----:B------:R-:W-:Y:S01]  /*8d20*/  FADD R11, R11, R30 ;  /* 0x0000001e0b0b7221 */ /* 0x000fe20000000000 */
[----:B------:R-:W-:Y:S01]  /*8d30*/  FADD R30, R60, R63 ;  /* 0x0000003f3c1e7221 */ /* 0x000fe20000000000 */
        /* <DEDUP_REMOVED lines=11> */
[----:B--2---:R-:W-:Y:S01]  /*8df0*/  @!P6 FMUL R80, R80, R80 ;  /* 0x000000505050e220 */ /* 0x004fe20000400000 */
[----:B------:R-:W-:Y:S01]  /*8e00*/  FSETP.GEU.AND P6, PT, R15, -126, PT ;  /* 0xc2fc00000f00780b */ /* 0x000fe20003fce000 */
[----:B------:R-:W-:Y:S01]  /*8e10*/  FADD R29, R25, R62 ;  /* 0x0000003e191d7221 */ /* 0x000fe20000000000 */
[----:B------:R-:W-:Y:S01]  /*8e20*/  FADD R125, R120, R123 ;  /* 0x0000007b787d7221 */ /* 0x000fe20000000000 */
[----:B------:R2:W3:Y:S01]  /*8e30*/  MUFU.EX2 R85, R86 ;  /* 0x0000005600557308 */ /* 0x0004e20000000800 */
[----:B------:R-:W-:Y:S01]  /*8e40*/  @!P4 FMUL R84, R84, 0.5 ;  /* 0x3f0000005454c820 */ /* 0x000fe20000400000 */
[----:B------:R-:W-:Y:S01]  /*8e50*/  @!P5 FMUL R87, R87, 0.5 ;  /* 0x3f0000005757d820 */ /* 0x000fe20000400000 */
[----:B------:R-:W-:Y:S01]  /*8e60*/  FADD R122, R29, R122 ;  /* 0x0000007a1d7a7221 */ /* 0x000fe20000000000 */
[----:B------:R-:W-:Y:S01]  /*8e70*/  FADD R123, R30, R121 ;  /* 0x000000791e7b7221 */ /* 0x000fe20000000000 */
[----:B------:R-:W-:Y:S01]  /*8e80*/  FADD R30, R39, R70 ;  /* 0x00000046271e7221 */ /* 0x000fe20000000000 */
[----:B------:R-:W-:Y:S01]  /*8e90*/  FADD R121, R55, R80 ;  /* 0x0000005037797221 */ /* 0x000fe20000000000 */
[----:B------:R-:W-:Y:S01]  /*8ea0*/  FADD R29, R27, R66 ;  /* 0x000000421b1d7221 */ /* 0x000fe20000000000 */
[----:B------:R4:W5:Y:S01]  /*8eb0*/  MUFU.EX2 R82, R87 ;  /* 0x0000005700527308 */ /* 0x0009620000000800 */
[----:B--2---:R-:W-:Y:S01]  /*8ec0*/  FADD R86, R50, R79 ;  /* 0x0000004f32567221 */ /* 0x004fe20000000000 */
[----:B------:R-:W-:Y:S01]  /*8ed0*/  @!P6 FMUL R15, R15, 0.5 ;  /* 0x3f0000000f0fe820 */ /* 0x000fe20000400000 */
[----:B-1----:R-:W-:Y:S01]  /*8ee0*/  @!P2 FMUL R64, R64, R64 ;  /* 0x000000404040a220 */ /* 0x002fe20000400000 */
[----:B------:R-:W-:Y:S01]  /*8ef0*/  FADD R126, R30, R121 ;  /* 0x000000791e7e7221 */ /* 0x000fe20000000000 */
[----:B------:R-:W-:Y:S01]  /*8f00*/  FADD R124, R29, R86 ;  /* 0x000000561d7c7221 */ /* 0x000fe20000000000 */
[----:B------:R-:W-:Y:S01]  /*8f10*/  FADD R30, R72, R75 ;  /* 0x0000004b481e7221 */ /* 0x000fe20000000000 */
[----:B------:R-:W-:Y:S01]  /*8f20*/  FADD R29, R34, R67 ;  /* 0x00000043221d7221 */ /* 0x000fe20000000000 */
[----:B------:R-:W1:Y:S01]  /*8f30*/  MUFU.EX2 R15, R15 ;  /* 0x0000000f000f7308 */ /* 0x000e620000000800 */
[----:B---3--:R-:W-:Y:S01]  /*8f40*/  @!P3 FMUL R85, R85, R85 ;  /* 0x000000555555b220 */ /* 0x008fe20000400000 */
[----:B------:R-:W-:Y:S01]  /*8f50*/  FADD R120, R51, R64 ;  /* 0x0000004033787221 */ /* 0x000fe20000000000 */
[----:B------:R-:W-:Y:S01]  /*8f60*/  FADD R86, R43, R74 ;  /* 0x0000004a2b567221 */ /* 0x000fe20000000000 */
[----:B------:R-:W-:Y:S01]  /*8f70*/  FADD R33, R33, R42 ;  /* 0x0000002a21217221 */ /* 0x000fe20000000000 */
[----:B----4-:R-:W-:Y:S01]  /*8f80*/  FADD R87, R58, R85 ;  /* 0x000000553a577221 */ /* 0x010fe20000000000 */
[----:B------:R-:W-:Y:S01]  /*8f90*/  FADD R31, R31, R38 ;  /* 0x000000261f1f7221 */ /* 0x000fe20000000000 */
[----:B------:R-:W-:Y:S01]  /*8fa0*/  FADD R46, R35, R46 ;  /* 0x0000002e232e7221 */ /* 0x000fe20000000000 */
[----:B------:R-:W2:Y:S01]  /*8fb0*/  MUFU.EX2 R84, R84 ;  /* 0x0000005400547308 */ /* 0x000ea20000000800 */
[----:B-----5:R-:W-:Y:S01]  /*8fc0*/  @!P5 FMUL R82, R82, R82 ;  /* 0x000000525252d220 */ /* 0x020fe20000400000 */
        /* <DEDUP_REMOVED lines=12> */
[----:B-1----:R-:W-:Y:S01]  /*9090*/  @!P6 FMUL R15, R15, R15 ;  /* 0x0000000f0f0fe220 */ /* 0x002fe20000400000 */
[----:B------:R-:W-:Y:S01]  /*90a0*/  FADD R87, R122, R87 ;  /* 0x000000577a577221 */ /* 0x000fe20000000000 */
[----:B------:R-:W-:Y:S01]  /*90b0*/  F2FP.BF16.F32.PACK_AB R27, R34, R27 ;  /* 0x0000001b221b723e */ /* 0x000fe200000010ff */
[----:B------:R-:W-:Y:S01]  /*90c0*/  FADD R86, R123, R86 ;  /* 0x000000567b567221 */ /* 0x000fe20000000000 */
[----:B------:R-:W-:Y:S01]  /*90d0*/  FFMA R4, R15, R4, R10 ;  /* 0x000000040f047223 */ /* 0x000fe2000000000a */
[----:B------:R-:W-:Y:S01]  /*90e0*/  SHF.L.U32 R10, R9, 0x1f, RZ ;  /* 0x0000001f090a7819 */ /* 0x000fe200000006ff */
[----:B--2---:R-:W-:Y:S01]  /*90f0*/  @!P4 FMUL R84, R84, R84 ;  /* 0x000000545454c220 */ /* 0x004fe20000400000 */
[----:B------:R-:W-:Y:S01]  /*9100*/  FADD R87, R87, R86 ;  /* 0x0000005657577221 */ /* 0x000fe20000000000 */
[----:B------:R-:W-:Y:S01]  /*9110*/  F2FP.BF16.F32.PACK_AB R34, R37, R14 ;  /* 0x0000000e2522723e */ /* 0x000fe200000010ff */
[----:B------:R1:W2:Y:S01]  /*9120*/  SYNCS.PHASECHK.TRANS64.TRYWAIT P2, [UR6+0x18000], R10 ;  /* 0x0180000aff0075a7 */ /* 0x0002a20008040146 */
[----:B------:R-:W-:Y:S01]  /*9130*/  F2FP.BF16.F32.PACK_AB R29, R39, R68 ;  /* 0x00000044271d723e */ /* 0x000fe200000010ff */
[----:B------:R-:W-:Y:S01]  /*9140*/  FFMA R3, R84, R3, R87 ;  /* 0x0000000354037223 */ /* 0x000fe20000000057 */
[----:B------:R-:W-:Y:S01]  /*9150*/  F2FP.BF16.F32.PACK_AB R31, R43, R72 ;  /* 0x000000482b1f723e */ /* 0x000fe200000010ff */
[-C--:B------:R-:W-:Y:S01]  /*9160*/  FMUL R88, R88, R15.reuse ;  /* 0x0000000f58587220 */ /* 0x080fe20000400000 */
        /* <DEDUP_REMOVED lines=49> */
[----:B------:R-:W-:Y:S02]  /*9480*/  F2FP.BF16.F32.PACK_AB R53, R80, R83 ;  /* 0x000000535035723e */ /* 0x000fe400000010ff */
[----:B------:R-:W-:Y:S01]  /*9490*/  F2FP.BF16.F32.PACK_AB R54, R56, R77 ;  /* 0x0000004d3836723e */ /* 0x000fe200000010ff */
[----:B-12---:R-:W-:Y:S06]  /*94a0*/  @!P0 BRA `(.L_x_39) ;  /* 0x0000000000048947 */ /* 0x006fec0003800000 */
[----:B------:R-:W-:Y:S01]  /*94b0*/  BPT.TRAP 0x1 ;  /* 0x000000040000795c */ /* 0x000fe20000300000 */
.L_x_39:
[----:B------:R-:W-:Y:S05]  /*94c0*/  @P2 BRA `(.L_x_40) ;  /* 0x0000000000082947 */ /* 0x000fea0003800000 */
[----:B------:R-:W1:Y:S02]  /*94d0*/  SYNCS.PHASECHK.TRANS64.TRYWAIT P2, [UR6+0x18000], R10 ;  /* 0x0180000aff0075a7 */ /* 0x000e640008040146 */
[----:B-1----:R-:W-:Y:S05]  /*94e0*/  @!P2 BRA `(.L_x_41) ;  /* 0x0000002800f4a947 */ /* 0x002fea0003800000 */
.L_x_40:
        /* <DEDUP_REMOVED lines=43> */
.L_x_42:
[----:B------:R-:W-:-:S04]  /*97a0*/  ULEA UR6, UR21, UR36, 0x3 ;  /* 0x0000002415067291 */ /* 0x000fc8000f8e183f */
[----:B------:R-:W-:-:S04]  /*97b0*/  UIADD3 UR6, UR6, 0x18028, URZ ;  /* 0x0001802806067890 */ /* 0x000fc8000fffe03f */
[----:B------:R-:W-:-:S09]  /*97c0*/  UPRMT UR6, URZ, 0x654, UR6 ;  /* 0x000006543f067896 */ /* 0x000fd20008000006 */
[----:B------:R-:W-:Y:S01]  /*97d0*/  SYNCS.ARRIVE.TRANS64.RED.A1T0 RZ, [UR6], RZ ;  /* 0x000000ffffff79a7 */ /* 0x000fe20008100406 */
[----:B------:R-:W-:Y:S05]  /*97e0*/  @P1 BRA `(.L_x_43) ;  /* 0x0000000000041947 */ /* 0x000fea0003800000 */
[----:B------:R-:W-:Y:S01]  /*97f0*/  BPT.TRAP 0x1 ;  /* 0x000000040000795c */ /* 0x000fe20000300000 */
.L_x_43:
[----:B------:R-:W-:-:S04]  /*9800*/  UIADD3 UR21, UR21, 0x1, URZ ;  /* 0x0000000115157890 */ /* 0x000fc8000fffe03f */
[----:B------:R-:W-:-:S04]  /*9810*/  UISETP.NE.AND UP0, UPT, UR21, 0x5, UPT ;  /* 0x000000051500788c */ /* 0x000fc8000bf05270 */
[----:B------:R-:W-:Y:S01]  /*9820*/  USEL UR21, UR21, URZ, UP0 ;  /* 0x0000003f15157287 */ /* 0x000fe20008000000 */
[----:B------:R-:W-:Y:S11]  /*9830*/  @!P0 BRA `(.L_x_44) ;  /* 0x0000000000048947 */ /* 0x000ff60003800000 */
[----:B------:R-:W-:Y:S01]  /*9840*/  BPT.TRAP 0x1 ;  /* 0x000000040000795c */ /* 0x000fe20000300000 */
.L_x_44:
[----:B------:R-:W-:-:S04]  /*9850*/  ULEA UR6, UR21, UR36, 0x3 ;  /* 0x0000002415067291 */ /* 0x000fc8000f8e183f */
[----:B------:R-:W-:-:S04]  /*9860*/  UIADD3 UR6, UR6, 0x18028, URZ ;  /* 0x0001802806067890 */ /* 0x000fc8000fffe03f */
[----:B------:R-:W-:-:S09]  /*9870*/  UPRMT UR6, URZ, 0x654, UR6 ;  /* 0x000006543f067896 */ /* 0x000fd20008000006 */
[----:B------:R-:W-:Y:S01]  /*9880*/  SYNCS.ARRIVE.TRANS64.RED.A1T0 RZ, [UR6], RZ ;  /* 0x000000ffffff79a7 */ /* 0x000fe20008100406 */
[----:B------:R-:W-:Y:S05]  /*9890*/  @P1 BRA `(.L_x_45) ;  /* 0x0000000000041947 */ /* 0x000fea0003800000 */
[----:B------:R-:W-:Y:S01]  /*98a0*/  BPT.TRAP 0x1 ;  /* 0x000000040000795c */ /* 0x000fe20000300000 */
.L_x_45:
[----:B------:R-:W-:Y:S01]  /*98b0*/  UIADD3 UR24, UR24, 0x1, URZ ;  /* 0x0000000118187890 */ /* 0x000fe2000fffe03f */
[C---:B------:R-:W-:Y:S01]  /*98c0*/  ISETP.GT.AND P2, PT, R8.reuse, 0x1, PT ;  /* 0x000000010800780c */ /* 0x040fe20003f44270 */
[----:B------:R-:W-:Y:S01]  /*98d0*/  UIADD3 UR21, UR21, 0x1, URZ ;  /* 0x0000000115157890 */ /* 0x000fe2000fffe03f */
[----:B------:R-:W-:Y:S01]  /*98e0*/  IADD3 R8, R8, -0x1, RZ ;  /* 0xffffffff08087810 */ /* 0x000fe20007ffe0ff */
[----:B------:R-:W-:Y:S01]  /*98f0*/  UISETP.NE.AND UP1, UPT, UR24, 0x5, UPT ;  /* 0x000000051800788c */ /* 0x000fe2000bf25270 */
[----:B------:R-:W-:Y:S01]  /*9900*/  VIADD R7, R7, 0x80 ;  /* 0x0000008007077836 */ /* 0x000fe20000000000 */
[----:B------:R-:W-:Y:S01]  /*9910*/  UISETP.NE.AND UP0, UPT, UR21, 0x5, UPT ;  /* 0x000000051500788c */ /* 0x000fe2000bf05270 */
[----:B-1----:R-:W-:Y:S01]  /*9920*/  MOV R10, R5 ;  /* 0x00000005000a7202 */ /* 0x002fe20000000f00 */
[----:B------:R-:W-:Y:S01]  /*9930*/  USEL UR6, URZ, 0x1, UP1 ;  /* 0x000000013f067887 */ /* 0x000fe20008800000 */
[----:B------:R-:W-:Y:S01]  /*9940*/  IMAD.MOV.U32 R11, RZ, RZ, R6 ;  /* 0x000000ffff0b7224 */ /* 0x000fe200078e0006 */
[----:B------:R-:W-:-:S02]  /*9950*/  USEL UR21, UR21, URZ, UP0 ;  /* 0x0000003f15157287 */ /* 0x000fc40008000000 */
[----:B------:R-:W-:Y:S02]  /*9960*/  USEL UR24, UR24, URZ, UP1 ;  /* 0x0000003f18187287 */ /* 0x000fe40008800000 */
[----:B------:R-:W-:Y:S01]  /*9970*/  LOP3.LUT R9, R9, UR6, RZ, 0x3c, !PT ;  /* 0x0000000609097c12 */ /* 0x000fe2000f8e3cff */
[----:B------:R-:W-:Y:S09]  /*9980*/  @P2 BRA `(.L_x_46) ;  /* 0xffffffcc00542947 */ /* 0x000ff2000383ffff */
.L_x_35:
[----:B------:R-:W1:Y:S01]  /*9990*/  SHFL.BFLY PT, R7, R4, 0x1, 0x1f ;  /* 0x0c201f0004077f89 */ /* 0x000e6200000e0000 */
[----:B------:R-:W-:Y:S01]  /*99a0*/  BSSY B0, `(.L_x_47) ;  /* 0x0000024000007945 */ /* 0x000fe20003800000 */
[----:B------:R-:W-:Y:S01]  /*99b0*/  MOV R9, 0x7f800000 ;  /* 0x7f80000000097802 */ /* 0x000fe20000000f00 */
[----:B------:R-:W-:Y:S01]  /*99c0*/  IMAD.MOV.U32 R10, RZ, RZ, 0x3f800000 ;  /* 0x3f800000ff0a7424 */ /* 0x000fe200078e00ff */
[----:B------:R-:W2:Y:S01]  /*99d0*/  SHFL.BFLY PT, R0, R3, 0x1, 0x1f ;  /* 0x0c201f0003007f89 */ /* 0x000ea200000e0000 */
[----:B------:R-:W-:Y:S02]  /*99e0*/  IMAD.MOV.U32 R11, RZ, RZ, 0x7f800000 ;  /* 0x7f800000ff0b7424 */ /* 0x000fe400078e00ff */
[----:B-1----:R-:W-:Y:S01]  /*99f0*/  FADD R7, R7, R4 ;  /* 0x0000000407077221 */ /* 0x002fe20000000000 */
[----:B--2---:R-:W-:-:S04]  /*9a00*/  FADD R16, R0, R3 ;  /* 0x0000000300107221 */ /* 0x004fc80000000000 */
[----:B------:R-:W1:Y:S01]  /*9a10*/  SHFL.BFLY PT, R2, R7, 0x2, 0x1f ;  /* 0x0c401f0007027f89 */ /* 0x000e6200000e0000 */
[----:B------:R-:W-:-:S03]  /*9a20*/  MOV R0, 0x3f800000 ;  /* 0x3f80000000007802 */ /* 0x000fc60000000f00 */
[----:B------:R-:W2:Y:S01]  /*9a30*/  SHFL.BFLY PT, R17, R16, 0x2, 0x1f ;  /* 0x0c401f0010117f89 */ /* 0x000ea200000e0000 */
[C---:B-1----:R-:W-:Y:S01]  /*9a40*/  FSETP.NE.AND P0, PT, R7.reuse, -R2, PT ;  /* 0x800000020700720b */ /* 0x042fe20003f05000 */
[----:B------:R-:W-:Y:S01]  /*9a50*/  FADD R2, R7, R2 ;  /* 0x0000000207027221 */ /* 0x000fe20000000000 */
[----:B--2---:R-:W-:-:S11]  /*9a60*/  FADD R8, R16, R17 ;  /* 0x0000001110087221 */ /* 0x004fd60000000000 */
[----:B------:R-:W-:Y:S05]  /*9a70*/  @!P0 BRA `(.L_x_48) ;  /* 0x0000000000588947 */ /* 0x000fea0003800000 */
[----:B------:R-:W-:Y:S01]  /*9a80*/  MOV R4, R2 ;  /* 0x0000000200047202 */ /* 0x000fe20000000f00 */
[----:B------:R-:W-:Y:S04]  /*9a90*/  BSSY B1, `(.L_x_49) ;  /* 0x000000d000017945 */ /* 0x000fe80003800000 */
[----:B------:R-:W-:-:S05]  /*9aa0*/  VIADD R0, R4, 0x1800000 ;  /* 0x0180000004007836 */ /* 0x000fca0000000000 */
[----:B------:R-:W-:-:S04]  /*9ab0*/  LOP3.LUT R0, R0, 0x7f800000, RZ, 0xc0, !PT ;  /* 0x7f80000000007812 */ /* 0x000fc800078ec0ff */
[----:B------:R-:W-:-:S13]  /*9ac0*/  ISETP.GT.U32.AND P0, PT, R0, 0x1ffffff, PT ;  /* 0x01ffffff0000780c */ /* 0x000fda0003f04070 */
[----:B------:R-:W-:Y:S05]  /*9ad0*/  @P0 BRA `(.L_x_50) ;  /* 0x0000000000100947 */ /* 0x000fea0003800000 */
[----:B------:R-:W-:Y:S02]  /*9ae0*/  MOV R2, R4 ;  /* 0x0000000400027202 */ /* 0x000fe40000000f00 */
[----:B------:R-:W-:-:S07]  /*9af0*/  MOV R15, 0x9b10 ;  /* 0x00009b10000f7802 */ /* 0x000fce0000000f00 */
[----:B------:R-:W-:Y:S05]  /*9b00*/  CALL.REL.NOINC `($__internal_0_$__cuda_sm20_rcp_rn_f32_slowpath) ;  /* 0x0000002800147944 */ /* 0x000fea0003c00000 */
[----:B------:R-:W-:Y:S05]  /*9b10*/  BRA `(.L_x_51) ;  /* 0x0000000000107947 */ /* 0x000fea0003800000 */
.L_x_50:
[----:B------:R-:W1:Y:S02]  /*9b20*/  MUFU.RCP R3, R4 ;  /* 0x0000000400037308 */ /* 0x000e640000001000 */
[----:B-1----:R-:W-:-:S04]  /*9b30*/  FFMA R0, R4, R3, -1 ;  /* 0xbf80000004007423 */ /* 0x002fc80000000003 */
[----:B------:R-:W-:-:S04]  /*9b40*/  FADD.FTZ R0, -R0, -RZ ;  /* 0x800000ff00007221 */ /* 0x000fc80000010100 */
[----:B------:R-:W-:-:S07]  /*9b50*/  FFMA R0, R3, R0, R3 ;  /* 0x0000000003007223 */ /* 0x000fce0000000003 */
.L_x_51:
[----:B------:R-:W-:Y:S05]  /*9b60*/  BSYNC B1 ;  /* 0x0000000000017941 */ /* 0x000fea0003800000 */
.L_x_49:
[----:B------:R-:W-:Y:S01]  /*9b70*/  FSETP.GEU.AND P0, PT, |R4|, 1.175494350822287508e-38, PT ;  /* 0x008000000400780b */ /* 0x000fe20003f0e200 */
[----:B------:R-:W-:-:S12]  /*9b80*/  ULDC UR4, c[0x0][0x600] ;  /* 0x0001800000047ab9 */ /* 0x000fd80000000800 */
[----:B------:R-:W-:-:S04]  /*9b90*/  @!P0 FMUL R4, R4, 16777216 ;  /* 0x4b80000004048820 */ /* 0x000fc80000400000 */
[----:B------:R-:W1:Y:S02]  /*9ba0*/  MUFU.LG2 R2, R4 ;  /* 0x0000000400027308 */ /* 0x000e640000000c00 */
[----:B-1----:R-:W-:-:S04]  /*9bb0*/  @!P0 FADD R2, R2, -24 ;  /* 0xc1c0000002028421 */ /* 0x002fc80000000000 */
[----:B------:R-:W-:-:S04]  /*9bc0*/  FMUL R2, R2, 0.69314718246459960938 ;  /* 0x3f31721802027820 */ /* 0x000fc80000400000 */
[----:B------:R-:W-:-:S07]  /*9bd0*/  FFMA R11, R5, UR4, R2 ;  /* 0x00000004050b7c23 */ /* 0x000fce0008000002 */
.L_x_48:
[----:B------:R-:W-:Y:S05]  /*9be0*/  BSYNC B0 ;  /* 0x0000000000007941 */ /* 0x000fea0003800000 */
.L_x_47:
[----:B------:R-:W-:Y:S01]  /*9bf0*/  FSETP.NE.AND P0, PT, R16, -R17, PT ;  /* 0x800000111000720b */ /* 0x000fe20003f05000 */
[----:B------:R-:W-:Y:S01]  /*9c00*/  ULDC UR4, c[0x0][0x608] ;  /* 0x0001820000047ab9 */ /* 0x000fe20000000800 */
[----:B------:R-:W-:Y:S01]  /*9c10*/  BSSY B0, `(.L_x_52) ;  /* 0x0000029000007945 */ /* 0x000fe20003800000 */
[----:B------:R-:W-:-:S04]  /*9c20*/  FMUL R0, R0, UR4 ;  /* 0x0000000400007c20 */ /* 0x000fc80008400000 */
        /* <DEDUP_REMOVED lines=16> */
[----:B------:R-:W-:Y:S06]  /*9d30*/  @!P0 BRA `(.L_x_53) ;  /* 0x0000000000588947 */ /* 0x000fec0003800000 */
[----:B------:R-:W-:Y:S01]  /*9d40*/  VIADD R0, R8, 0x1800000 ;  /* 0x0180000008007836 */ /* 0x000fe20000000000 */
[----:B------:R-:W-:Y:S04]  /*9d50*/  BSSY B1, `(.L_x_54) ;  /* 0x000000d000017945 */ /* 0x000fe80003800000 */
[----:B------:R-:W-:-:S04]  /*9d60*/  LOP3.LUT R0, R0, 0x7f800000, RZ, 0xc0, !PT ;  /* 0x7f80000000007812 */ /* 0x000fc800078ec0ff */
[----:B------:R-:W-:-:S13]  /*9d70*/  ISETP.GT.U32.AND P0, PT, R0, 0x1ffffff, PT ;  /* 0x01ffffff0000780c */ /* 0x000fda0003f04070 */
[----:B------:R-:W-:Y:S05]  /*9d80*/  @P0 BRA `(.L_x_55) ;  /* 0x0000000000140947 */ /* 0x000fea0003800000 */
[----:B------:R-:W-:Y:S02]  /*9d90*/  MOV R2, R8 ;  /* 0x0000000800027202 */ /* 0x000fe40000000f00 */
[----:B------:R-:W-:-:S07]  /*9da0*/  MOV R15, 0x9dc0 ;  /* 0x00009dc0000f7802 */ /* 0x000fce0000000f00 */
[----:B------:R-:W-:Y:S05]  /*9db0*/  CALL.REL.NOINC `($__internal_0_$__cuda_sm20_rcp_rn_f32_slowpath) ;  /* 0x0000002400687944 */ /* 0x000fea0003c00000 */
[----:B------:R-:W-:Y:S01]  /*9dc0*/  IMAD.MOV.U32 R10, RZ, RZ, R0 ;  /* 0x000000ffff0a7224 */ /* 0x000fe200078e0000 */
[----:B------:R-:W-:Y:S06]  /*9dd0*/  BRA `(.L_x_56) ;  /* 0x0000000000107947 */ /* 0x000fec0003800000 */
.L_x_55:
[----:B------:R-:W1:Y:S02]  /*9de0*/  MUFU.RCP R3, R8 ;  /* 0x0000000800037308 */ /* 0x000e640000001000 */
[----:B-1----:R-:W-:-:S04]  /*9df0*/  FFMA R0, R8, R3, -1 ;  /* 0xbf80000008007423 */ /* 0x002fc80000000003 */
[----:B------:R-:W-:-:S04]  /*9e00*/  FADD.FTZ R0, -R0, -RZ ;  /* 0x800000ff00007221 */ /* 0x000fc80000010100 */
[----:B------:R-:W-:-:S07]  /*9e10*/  FFMA R10, R3, R0, R3 ;  /* 0x00000000030a7223 */ /* 0x000fce0000000003 */
.L_x_56:
[----:B------:R-:W-:Y:S05]  /*9e20*/  BSYNC B1 ;  /* 0x0000000000017941 */ /* 0x000fea0003800000 */
.L_x_54:
[----:B------:R-:W-:Y:S01]  /*9e30*/  FSETP.GEU.AND P0, PT, |R8|, 1.175494350822287508e-38, PT ;  /* 0x008000000800780b */ /* 0x000fe20003f0e200 */
[----:B------:R-:W-:-:S12]  /*9e40*/  ULDC UR4, c[0x0][0x600] ;  /* 0x0001800000047ab9 */ /* 0x000fd80000000800 */
[----:B------:R-:W-:-:S04]  /*9e50*/  @!P0 FMUL R8, R8, 16777216 ;  /* 0x4b80000008088820 */ /* 0x000fc80000400000 */
[----:B------:R-:W1:Y:S02]  /*9e60*/  MUFU.LG2 R0, R8 ;  /* 0x0000000800007308 */ /* 0x000e640000000c00 */
[----:B-1----:R-:W-:-:S04]  /*9e70*/  @!P0 FADD R0, R0, -24 ;  /* 0xc1c0000000008421 */ /* 0x002fc80000000000 */
[----:B------:R-:W-:-:S04]  /*9e80*/  FMUL R9, R0, 0.69314718246459960938 ;  /* 0x3f31721800097820 */ /* 0x000fc80000400000 */
[----:B------:R-:W-:-:S07]  /*9e90*/  FFMA R9, R6, UR4, R9 ;  /* 0x0000000406097c23 */ /* 0x000fce0008000009 */
.L_x_53:
[----:B------:R-:W-:Y:S05]  /*9ea0*/  BSYNC B0 ;  /* 0x0000000000007941 */ /* 0x000fea0003800000 */
.L_x_52:
[----:B------:R-:W-:Y:S01]  /*9eb0*/  UISETP.NE.AND UP0, UPT, UR38, 0x1, UPT ;  /* 0x000000012600788c */ /* 0x000fe2000bf05270 */
[----:B------:R-:W1:Y:S03]  /*9ec0*/  S2R R2, SR_TID.X ;  /* 0x0000000000027919 */ /* 0x000e660000002100 */
[----:B------:R-:W-:-:S06]  /*9ed0*/  USEL UR4, URZ, 0x1, UP0 ;  /* 0x000000013f047887 */ /* 0x000fcc0008000000 */
[----:B------:R-:W-:Y:S01]  /*9ee0*/  MOV R0, UR4 ;  /* 0x0000000400007c02 */ /* 0x000fe20008000f00 */
[----:B------:R-:W-:Y:S02]  /*9ef0*/  ULDC UR4, c[0x0][0x608] ;  /* 0x0001820000047ab9 */ /* 0x000fe40000000800 */
[----:B------:R-:W-:Y:S01]  /*9f00*/  FMUL R10, R10, UR4 ;  /* 0x000000040a0a7c20 */ /* 0x000fe20008400000 */
[----:B------:R-:W-:-:S04]  /*9f10*/  SHF.L.U32 R0, R0, 0x1f, RZ ;  /* 0x0000001f00007819 */ /* 0x000fc800000006ff */
[----:B------:R-:W2:Y:S01]  /*9f20*/  SYNCS.PHASECHK.TRANS64.TRYWAIT P0, [UR23+0x8], R0 ;  /* 0x00000800ff0075a7 */ /* 0x000ea20008000157 */
[C---:B-1----:R-:W-:Y:S02]  /*9f30*/  LOP3.LUT P1, RZ, R2.reuse, 0x3, RZ, 0xc0, !PT ;  /* 0x0000000302ff7812 */ /* 0x042fe4000782c0ff */
[----:B------:R-:W-:Y:S01]  /*9f40*/  LOP3.LUT R16, R2, 0x7f, RZ, 0xc0, !PT ;  /* 0x0000007f02107812 */ /* 0x000fe200078ec0ff */
[----:B--2---:R-:W-:Y:S10]  /*9f50*/  @!P0 BRA `(.L_x_57) ;  /* 0x0000002000708947 */ /* 0x004ff40003800000 */
.L_x_107:
[----:B------:R-:W-:Y:S01]  /*9f60*/  ULDC.64 UR10, c[0x0][0x208] ;  /* 0x00008200000a7ab9 */ /* 0x000fe20000000a00 */
[----:B------:R-:W-:Y:S01]  /*9f70*/  BSSY B0, `(.L_x_58) ;  /* 0x0000019000007945 */ /* 0x000fe20003800000 */
[----:B------:R-:W-:-:S03]  /*9f80*/  SHF.R.U32.HI R17, RZ, 0x5, R16 ;  /* 0x00000005ff117819 */ /* 0x000fc60000011610 */
[----:B------:R-:W-:Y:S05]  /*9f90*/  @P1 BRA `(.L_x_59) ;  /* 0x0000000000581947 */ /* 0x000fea0003800000 */
[----:B------:R-:W2:Y:S01]  /*9fa0*/  S2UR UR4, SR_CTAID.Y ;  /* 0x00000000000479c3 */ /* 0x000ea20000002600 */
[----:B-1----:R-:W-:Y:S01]  /*9fb0*/  SHF.R.U32.HI R0, RZ, 0x2, R2 ;  /* 0x00000002ff007819 */ /* 0x002fe20000011602 */
[----:B------:R-:W-:Y:S01]  /*9fc0*/  IMAD.SHL.U32 R3, R17, 0x10, RZ ;  /* 0x0000001011037824 */ /* 0x000fe200078e00ff */
[----:B------:R-:W-:Y:S02]  /*9fd0*/  USHF.L.U32 UR8, UR37, 0x6, URZ ;  /* 0x0000000625087899 */ /* 0x000fe4000800063f */
[----:B------:R-:W-:Y:S01]  /*9fe0*/  LOP3.LUT R0, R0, 0x7, RZ, 0xc0, !PT ;  /* 0x0000000700007812 */ /* 0x000fe200078ec0ff */
[----:B------:R-:W-:Y:S02]  /*9ff0*/  ULDC.64 UR6, c[0x0][0x688] ;  /* 0x0001a20000067ab9 */ /* 0x000fe40000000a00 */
[----:B------:R-:W1:Y:S01]  /*a000*/  S2UR UR5, SR_CTAID.Z ;  /* 0x00000000000579c3 */ /* 0x000e620000002700 */
[----:B------:R-:W-:-:S04]  /*a010*/  LOP3.LUT R0, R3, 0xfffffff0, R0, 0xe2, !PT ;  /* 0xfffffff003007812 */ /* 0x000fc800078ee200 */
[----:B------:R-:W-:-:S05]  /*a020*/  IADD3 R3, R0, UR8, RZ ;  /* 0x0000000800037c10 */ /* 0x000fca000fffe0ff */
[----:B------:R-:W-:Y:S01]  /*a030*/  VIADD R2, R3, 0x8 ;  /* 0x0000000803027836 */ /* 0x000fe20000000000 */
[----:B--2---:R-:W-:-:S04]  /*a040*/  UIMAD UR4, UR4, UR6, UR8 ;  /* 0x00000006040472a4 */ /* 0x004fc8000f8e0208 */
[----:B-1----:R-:W-:-:S03]  /*a050*/  UIMAD UR4, UR5, UR7, UR4 ;  /* 0x00000007050472a4 */ /* 0x002fc6000f8e0204 */
[----:B------:R-:W-:Y:S02]  /*a060*/  ULDC UR5, c[0x0][0x288] ;  /* 0x0000a20000057ab9 */ /* 0x000fe40000000800 */
[----:B------:R-:W-:Y:S02]  /*a070*/  ISETP.GE.U32.AND P0, PT, R3, UR5, PT ;  /* 0x0000000503007c0c */ /* 0x000fe4000bf06070 */
[----:B------:R-:W-:Y:S02]  /*a080*/  IADD3 R0, P2, R0, UR4, RZ ;  /* 0x0000000400007c10 */ /* 0x000fe4000ff5e0ff */
[----:B------:R-:W-:Y:S01]  /*a090*/  ISETP.GE.U32.AND P1, PT, R2, UR5, PT ;  /* 0x0000000502007c0c */ /* 0x000fe2000bf26070 */
[----:B------:R-:W-:Y:S01]  /*a0a0*/  ULDC.64 UR4, c[0x0][0x680] ;  /* 0x0001a00000047ab9 */ /* 0x000fe20000000a00 */
[----:B------:R-:W-:Y:S02]  /*a0b0*/  IADD3.X R3, RZ, RZ, RZ, P2, !PT ;  /* 0x000000ffff037210 */ /* 0x000fe400017fe4ff */
[----:B------:R-:W-:-:S04]  /*a0c0*/  LEA R2, P2, R0, UR4, 0x2 ;  /* 0x0000000400027c11 */ /* 0x000fc8000f8410ff */
[----:B------:R-:W-:-:S05]  /*a0d0*/  LEA.HI.X R3, R0, UR5, R3, 0x2, P2 ;  /* 0x0000000500037c11 */ /* 0x000fca00090f1403 */
[----:B------:R2:W-:Y:S04]  /*a0e0*/  @!P0 STG.E desc[UR10][R2.64], R11 ;  /* 0x0000000b02008986 */ /* 0x0005e8000c10190a */
[----:B------:R2:W-:Y:S02]  /*a0f0*/  @!P1 STG.E desc[UR10][R2.64+0x20], R9 ;  /* 0x0000200902009986 */ /* 0x0005e4000c10190a */
.L_x_59:
[----:B------:R-:W-:Y:S05]  /*a100*/  BSYNC B0 ;  /* 0x0000000000007941 */ /* 0x000fea0003800000 */
.L_x_58:
[----:B------:R-:W-:Y:S01]  /*a110*/  ULDC.64 UR4, c[0x0][0x730] ;  /* 0x0001cc0000047ab9 */ /* 0x000fe20000000a00 */
[-C--:B------:R-:W-:Y:S01]  /*a120*/  FMUL R90, R90, R10.reuse ;  /* 0x0000000a5a5a7220 */ /* 0x080fe20000400000 */
[----:B------:R-:W-:Y:S01]  /*a130*/  ISETP.NE.U32.AND P0, PT, RZ, UR4, PT ;  /* 0x00000004ff007c0c */ /* 0x000fe2000bf05070 */
[-C--:B------:R-:W-:Y:S01]  /*a140*/  FMUL R38, R91, R10.reuse ;  /* 0x0000000a5b267220 */ /* 0x080fe20000400000 */
[-C--:B------:R-:W-:Y:S01]  /*a150*/  FMUL R94, R94, R10.reuse ;  /* 0x0000000a5e5e7220 */ /* 0x080fe20000400000 */
[-C--:B------:R-:W-:Y:S01]  /*a160*/  FMUL R40, R95, R10.reuse ;  /* 0x0000000a5f287220 */ /* 0x080fe20000400000 */
[----:B------:R-:W-:Y:S01]  /*a170*/  ISETP.NE.AND.EX P0, PT, RZ, UR5, PT, P0 ;  /* 0x00000005ff007c0c */ /* 0x000fe2000bf05300 */
        /* <DEDUP_REMOVED lines=12> */
[----:B------:R-:W-:Y:S06]  /*a240*/  @P0 BRA `(.L_x_60) ;  /* 0x0000000000200947 */ /* 0x000fec0003800000 */
[----:B------:R-:W-:Y:S02]  /*a250*/  ULDC.64 UR4, c[0x0][0x728] ;  /* 0x0001ca0000047ab9 */ /* 0x000fe40000000a00 */
[----:B------:R-:W-:-:S04]  /*a260*/  ISETP.NE.U32.AND P0, PT, RZ, UR4, PT ;  /* 0x00000004ff007c0c */ /* 0x000fc8000bf05070 */
[----:B------:R-:W-:-:S13]  /*a270*/  ISETP.NE.AND.EX P0, PT, RZ, UR5, PT, P0 ;  /* 0x00000005ff007c0c */ /* 0x000fda000bf05300 */
[----:B------:R-:W-:Y:S05]  /*a280*/  @!P0 BRA `(.L_x_61) ;  /* 0x00000000000c8947 */ /* 0x000fea0003800000 */
[----:B-12---:R-:W1:Y:S02]  /*a290*/  LDC.64 R2, c[0x0][0x728] ;  /* 0x0001ca00ff027b82 */ /* 0x006e640000000a00 */
[----:B-1----:R4:W5:Y:S01]  /*a2a0*/  LDG.E R2, desc[UR10][R2.64] ;  /* 0x0000000a02027981 */ /* 0x002962000c1e1900 */
[----:B------:R-:W-:Y:S05]  /*a2b0*/  BRA `(.L_x_60) ;  /* 0x0000000000047947 */ /* 0x000fea0003800000 */
.L_x_61:
[----:B--2---:R-:W3:Y:S02]  /*a2c0*/  LDC R2, c[0x0][0x720] ;  /* 0x0001c800ff027b82 */ /* 0x004ee40000000800 */
.L_x_60:
[----:B-1----:R-:W-:Y:S01]  /*a2d0*/  MOV R0, RZ ;  /* 0x000000ff00007202 */ /* 0x002fe20000000f00 */
[----:B---3-5:R-:W-:-:S03]  /*a2e0*/  IMAD.MOV.U32 R37, RZ, RZ, R2 ;  /* 0x000000ffff257224 */ /* 0x028fc600078e0002 */
[----:B------:R-:W-:-:S13]  /*a2f0*/  LOP3.LUT P0, RZ, R0, 0x1bf, RZ, 0xc0, !PT ;  /* 0x000001bf00ff7812 */ /* 0x000fda000780c0ff */
[----:B------:R-:W-:Y:S05]  /*a300*/  @!P0 BRA `(.L_x_62) ;  /* 0x0000000000408947 */ /* 0x000fea0003800000 */
[----:B------:R-:W-:Y:S01]  /*a310*/  MOV R0, 0x0 ;  /* 0x0000000000007802 */ /* 0x000fe20000000f00 */
[----:B------:R-:W-:Y:S01]  /*a320*/  ULDC.64 UR4, c[0x4][0x68] ;  /* 0x01001a0000047ab9 */ /* 0x000fe20000000a00 */
[----:B------:R-:W-:Y:S01]  /*a330*/  ULDC.64 UR6, c[0x4][0x8] ;  /* 0x0100020000067ab9 */ /* 0x000fe20000000a00 */
[----:B------:R-:W-:Y:S01]  /*a340*/  MOV R4, UR4 ;  /* 0x0000000400047c02 */ /* 0x000fe20008000f00 */
[----:B--2-4-:R1:W2:Y:S01]  /*a350*/  LDC.64 R2, c[0x4][R0] ;  /* 0x0100000000027b82 */ /* 0x0142a20000000a00 */
[----:B------:R-:W-:Y:S01]  /*a360*/  IMAD.U32 R5, RZ, RZ, UR5 ;  /* 0x00000005ff057e24 */ /* 0x000fe2000f8e00ff */
[----:B------:R-:W-:Y:S01]  /*a370*/  ULDC.64 UR4, c[0x4][0x70] ;  /* 0x01001c0000047ab9 */ /* 0x000fe20000000a00 */
[----:B------:R-:W-:Y:S01]  /*a380*/  MOV R10, UR6 ;  /* 0x00000006000a7c02 */ /* 0x000fe20008000f00 */
[----:B------:R-:W-:Y:S01]  /*a390*/  IMAD.U32 R7, RZ, RZ, UR5 ;  /* 0x00000005ff077e24 */ /* 0x000fe2000f8e00ff */
[----:B------:R-:W-:Y:S01]  /*a3a0*/  MOV R6, UR4 ;  /* 0x0000000400067c02 */ /* 0x000fe20008000f00 */
[----:B------:R-:W-:Y:S01]  /*a3b0*/  IMAD.U32 R11, RZ, RZ, UR7 ;  /* 0x00000007ff0b7e24 */ /* 0x000fe2000f8e00ff */
[----:B------:R-:W-:Y:S01]  /*a3c0*/  MOV R8, 0x70 ;  /* 0x0000007000087802 */ /* 0x000fe20000000f00 */
[----:B------:R-:W-:Y:S01]  /*a3d0*/  IMAD.MOV.U32 R12, RZ, RZ, 0x1 ;  /* 0x00000001ff0c7424 */ /* 0x000fe200078e00ff */
[----:B-1----:R-:W-:-:S07]  /*a3e0*/  MOV R13, RZ ;  /* 0x000000ff000d7202 */ /* 0x002fce0000000f00 */
[----:B------:R-:W-:-:S07]  /*a3f0*/  LEPC R20, `(.L_x_62) ;  /* 0x000000001014794e */ /* 0x000fce0000000000 */
[----:B--2---:R-:W-:Y:S05]  /*a400*/  CALL.ABS.NOINC R2 ;  /* 0x0000000002007343 */ /* 0x004fea0003c00000 */
.L_x_62:
[----:B--2-4-:R-:W-:Y:S01]  /*a410*/  MOV R3, UR38 ;  /* 0x0000002600037c02 */ /* 0x014fe20008000f00 */
[----:B------:R-:W-:-:S04]  /*a420*/  IMAD.U32 R18, RZ, RZ, UR36 ;  /* 0x00000024ff127e24 */ /* 0x000fc8000f8e00ff */
[----:B------:R-:W-:-:S04]  /*a430*/  IMAD R18, R3, 0x2200, R18 ;  /* 0x0000220003127824 */ /* 0x000fc800078e0212 */
[----:B------:R-:W-:-:S05]  /*a440*/  VIADD R19, R18, 0xffffde00 ;  /* 0xffffde0012137836 */ /* 0x000fca0000000000 */
[----:B------:R-:W-:-:S13]  /*a450*/  LOP3.LUT P0, RZ, R19, 0x1b0, RZ, 0xc0, !PT ;  /* 0x000001b013ff7812 */ /* 0x000fda000780c0ff */
[----:B------:R-:W-:Y:S05]  /*a460*/  @!P0 BRA `(.L_x_63) ;  /* 0x0000000000408947 */ /* 0x000fea0003800000 */
[----:B------:R-:W-:Y:S01]  /*a470*/  MOV R0, 0x0 ;  /* 0x0000000000007802 */ /* 0x000fe20000000f00 */
[----:B------:R-:W-:Y:S01]  /*a480*/  ULDC.64 UR4, c[0x4][0x68] ;  /* 0x01001a0000047ab9 */ /* 0x000fe20000000a00 */
[----:B------:R-:W-:Y:S01]  /*a490*/  ULDC.64 UR6, c[0x4][0x8] ;  /* 0x0100020000067ab9 */ /* 0x000fe20000000a00 */
[----:B------:R-:W-:Y:S01]  /*a4a0*/  MOV R4, UR4 ;  /* 0x0000000400047c02 */ /* 0x000fe20008000f00 */
[----:B------:R1:W2:Y:S01]  /*a4b0*/  LDC.64 R2, c[0x4][R0] ;  /* 0x0100000000027b82 */ /* 0x0002a20000000a00 */
        /* <DEDUP_REMOVED lines=11> */
.L_x_63:
[----:B------:R-:W1:Y:S01]  /*a570*/  S2R R5, SR_TID.X ;  /* 0x0000000000057919 */ /* 0x000e620000002100 */
[----:B------:R-:W-:Y:S01]  /*a580*/  ULDC.64 UR4, c[0x0][0x730] ;  /* 0x0001cc0000047ab9 */ /* 0x000fe20000000a00 */
[----:B------:R-:W-:Y:S02]  /*a590*/  IADD3 R16, R16, 0x1f, RZ ;  /* 0x0000001f10107810 */ /* 0x000fe40007ffe0ff */
[----:B------:R-:W-:Y:S02]  /*a5a0*/  ISETP.NE.U32.AND P0, PT, RZ, UR4, PT ;  /* 0x00000004ff007c0c */ /* 0x000fe4000bf05070 */
[----:B------:R-:W-:Y:S02]  /*a5b0*/  ISETP.GT.U32.AND P1, PT, R16, 0x3e, PT ;  /* 0x0000003e1000780c */ /* 0x000fe40003f24070 */
[----:B------:R-:W-:-:S13]  /*a5c0*/  ISETP.NE.AND.EX P0, PT, RZ, UR5, PT, P0 ;  /* 0x00000005ff007c0c */ /* 0x000fda000bf05300 */
[----:B------:R-:W2:Y:S01]  /*a5d0*/  @P0 LDC R37, c[0x0][0x720] ;  /* 0x0001c800ff250b82 */ /* 0x000ea20000000800 */
[C---:B-1----:R-:W-:Y:S01]  /*a5e0*/  IMAD.SHL.U32 R0, R5.reuse, 0x20, RZ ;  /* 0x0000002005007824 */ /* 0x042fe200078e00ff */
[----:B------:R-:W-:Y:S02]  /*a5f0*/  SHF.R.U32.HI R3, RZ, 0x1, R5 ;  /* 0x00000001ff037819 */ /* 0x000fe40000011605 */
[----:B------:R-:W-:Y:S02]  /*a600*/  LOP3.LUT P0, RZ, R5, 0x4, RZ, 0xc0, !PT ;  /* 0x0000000405ff7812 */ /* 0x000fe4000780c0ff */
[C---:B------:R-:W-:Y:S02]  /*a610*/  LOP3.LUT R2, R0.reuse, 0xc0, RZ, 0xc0, !PT ;  /* 0x000000c000027812 */ /* 0x040fe400078ec0ff */
[----:B------:R-:W-:Y:S02]  /*a620*/  LOP3.LUT R4, R0, 0x20, RZ, 0xc0, !PT ;  /* 0x0000002000047812 */ /* 0x000fe400078ec0ff */
[----:B------:R-:W-:-:S02]  /*a630*/  LOP3.LUT R2, R2, 0x8, R3, 0xf8, !PT ;  /* 0x0000000802027812 */ /* 0x000fc400078ef803 */
[----:B------:R-:W-:Y:S01]  /*a640*/  SHF.L.U32 R3, R5, 0x2, RZ ;  /* 0x0000000205037819 */ /* 0x000fe200000006ff */
[----:B------:R-:W-:Y:S01]  /*a650*/  IMAD R4, R17, 0x200, R4 ;  /* 0x0000020011047824 */ /* 0x000fe200078e0204 */
[----:B------:R-:W-:Y:S01]  /*a660*/  LOP3.LUT R0, R0, 0x100, RZ, 0xc0, !PT ;  /* 0x0000010000007812 */ /* 0x000fe200078ec0ff */
[-C--:B--2---:R-:W-:Y:S01]  /*a670*/  FMUL R5, R22, R37.reuse ;  /* 0x0000002516057220 */ /* 0x084fe20000400000 */
[----:B------:R-:W-:Y:S01]  /*a680*/  LOP3.LUT R3, R2, 0x18, R3, 0x78, !PT ;  /* 0x0000001802037812 */ /* 0x000fe200078e7803 */
[-C--:B------:R-:W-:Y:S01]  /*a690*/  FMUL R9, R24, R37.reuse ;  /* 0x0000002518097220 */ /* 0x080fe20000400000 */
[-C--:B------:R-:W-:Y:S01]  /*a6a0*/  FMUL R11, R40, R37.reuse ;  /* 0x00000025280b7220 */ /* 0x080fe20000400000 */
[-C--:B------:R-:W-:Y:S01]  /*a6b0*/  FMUL R6, R94, R37.reuse ;  /* 0x000000255e067220 */ /* 0x080fe20000400000 */
[----:B------:R-:W-:Y:S01]  /*a6c0*/  IADD3 R3, R3, R4, R0 ;  /* 0x0000000403037210 */ /* 0x000fe20007ffe000 */
[-C--:B------:R-:W-:Y:S01]  /*a6d0*/  FMUL R0, R88, R37.reuse ;  /* 0x0000002558007220 */ /* 0x080fe20000400000 */
[-C--:B------:R-:W-:Y:S01]  /*a6e0*/  FMUL R4, R92, R37.reuse ;  /* 0x000000255c047220 */ /* 0x080fe20000400000 */
[-C--:B------:R-:W-:Y:S01]  /*a6f0*/  FMUL R10, R98, R37.reuse ;  /* 0x00000025620a7220 */ /* 0x080fe20000400000 */
[-C--:B------:R-:W-:Y:S01]  /*a700*/  FMUL R15, R42, R37.reuse ;  /* 0x000000252a0f7220 */ /* 0x080fe20000400000 */
[-C--:B------:R-:W-:Y:S01]  /*a710*/  FMUL R2, R90, R37.reuse ;  /* 0x000000255a027220 */ /* 0x080fe20000400000 */
[----:B------:R-:W-:Y:S01]  /*a720*/  F2FP.BF16.F32.PACK_AB R40, R5, R0 ;  /* 0x000000000528723e */ /* 0x000fe200000010ff */
[-C--:B------:R-:W-:Y:S01]  /*a730*/  FMUL R7, R38, R37.reuse ;  /* 0x0000002526077220 */ /* 0x080fe20000400000 */
[-C--:B------:R-:W-:Y:S01]  /*a740*/  FMUL R8, R96, R37.reuse ;  /* 0x0000002560087220 */ /* 0x080fe20000400000 */
[-C--:B------:R-:W-:Y:S01]  /*a750*/  FMUL R13, R26, R37.reuse ;  /* 0x000000251a0d7220 */ /* 0x080fe20000400000 */
[-C--:B------:R-:W-:Y:S01]  /*a760*/  FMUL R12, R100, R37.reuse ;  /* 0x00000025640c7220 */ /* 0x080fe20000400000 */
[-C--:B------:R-:W-:Y:S01]  /*a770*/  FMUL R17, R28, R37.reuse ;  /* 0x000000251c117220 */ /* 0x080fe20000400000 */
[-C--:B------:R-:W-:Y:S01]  /*a780*/  FMUL R14, R102, R37.reuse ;  /* 0x00000025660e7220 */ /* 0x080fe20000400000 */
[----:B------:R-:W-:Y:S01]  /*a790*/  FMUL R21, R44, R37 ;  /* 0x000000252c157220 */ /* 0x000fe20000400000 */
[----:B------:R-:W-:-:S02]  /*a7a0*/  IMAD.MOV.U32 R0, RZ, RZ, 0x10 ;  /* 0x00000010ff007424 */ /* 0x000fc400078e00ff */
        /* <DEDUP_REMOVED lines=16> */
[----:B------:R-:W-:Y:S01]  /*a8b0*/  F2FP.BF16.F32.PACK_AB R43, R11, R6 ;  /* 0x000000060b2b723e */ /* 0x000fe200000010ff */
[----:B------:R-:W-:Y:S01]  /*a8c0*/  FMUL R37, R118, R37 ;  /* 0x0000002576257220 */ /* 0x000fe20000400000 */
[----:B------:R-:W-:-:S02]  /*a8d0*/  F2FP.BF16.F32.PACK_AB R9, R15, R10 ;  /* 0x0000000a0f09723e */ /* 0x000fc400000010ff */
[----:B------:R-:W-:Y:S02]  /*a8e0*/  F2FP.BF16.F32.PACK_AB R41, R7, R2 ;  /* 0x000000020729723e */ /* 0x000fe400000010ff */
[----:B------:R-:W-:Y:S02]  /*a8f0*/  F2FP.BF16.F32.PACK_AB R8, R13, R8 ;  /* 0x000000080d08723e */ /* 0x000fe400000010ff */
[----:B------:R-:W-:Y:S02]  /*a900*/  F2FP.BF16.F32.PACK_AB R10, R17, R12 ;  /* 0x0000000c110a723e */ /* 0x000fe400000010ff */
[----:B------:R-:W-:Y:S02]  /*a910*/  F2FP.BF16.F32.PACK_AB R11, R21, R14 ;  /* 0x0000000e150b723e */ /* 0x000fe400000010ff */
[----:B------:R-:W-:Y:S02]  /*a920*/  SEL R0, R0, 0xfffffff0, !P0 ;  /* 0xfffffff000007807 */ /* 0x000fe40004000000 */
[----:B------:R-:W-:Y:S01]  /*a930*/  LEA R19, R3, R19, 0x1 ;  /* 0x0000001303137211 */ /* 0x000fe200078e08ff */
[----:B------:R-:W-:Y:S06]  /*a940*/  @P1 BRA `(.L_x_64) ;  /* 0x0000000000041947 */ /* 0x000fec0003800000 */
[----:B------:R-:W-:-:S04]  /*a950*/  DEPBAR.LE SB0, 0x1 ;  /* 0x000080400000791a */ /* 0x000fc80000000000 */
.L_x_64:
[----:B------:R-:W-:Y:S05]  /*a960*/  WARPSYNC.ALL ;  /* 0x0000000000007948 */ /* 0x000fea0003800000 */
[----:B------:R-:W-:Y:S01]  /*a970*/  BAR.SYNC.DEFER_BLOCKING 0x1, 0x80 ;  /* 0x0042000000007b1d */ /* 0x000fe20000010000 */
[----:B------:R-:W-:Y:S01]  /*a980*/  IMAD R3, R3, 0x2, R18 ;  /* 0x0000000203037824 */ /* 0x000fe200078e0212 */
[----:B------:R-:W-:Y:S02]  /*a990*/  LEA R0, R0, R19, 0x1 ;  /* 0x0000001300007211 */ /* 0x000fe400078e08ff */
[----:B------:R-:W-:Y:S02]  /*a9a0*/  F2FP.BF16.F32.PACK_AB R4, R16, R23 ;  /* 0x000000171004723e */ /* 0x000fe400000010ff */
[----:B------:R-:W-:Y:S01]  /*a9b0*/  BSSY B0, `(.L_x_65) ;  /* 0x000001e000007945 */ /* 0x000fe20003800000 */
[----:B------:R-:W-:-:S02]  /*a9c0*/  F2FP.BF16.F32.PACK_AB R5, R20, R25 ;  /* 0x000000191405723e */ /* 0x000fc400000010ff */
[----:B------:R-:W-:Y:S02]  /*a9d0*/  F2FP.BF16.F32.PACK_AB R6, R22, R27 ;  /* 0x0000001b1606723e */ /* 0x000fe400000010ff */
[----:B------:R-:W-:Y:S02]  /*a9e0*/  F2FP.BF16.F32.PACK_AB R7, R24, R29 ;  /* 0x0000001d1807723e */ /* 0x000fe400000010ff */
[----:B------:R-:W-:Y:S02]  /*a9f0*/  F2FP.BF16.F32.PACK_AB R12, R26, R31 ;  /* 0x0000001f1a0c723e */ /* 0x000fe400000010ff */
[----:B------:R-:W-:Y:S02]  /*aa00*/  F2FP.BF16.F32.PACK_AB R13, R28, R33 ;  /* 0x000000211c0d723e */ /* 0x000fe400000010ff */
[----:B------:R-:W-:Y:S02]  /*aa10*/  F2FP.BF16.F32.PACK_AB R14, R30, R35 ;  /* 0x000000231e0e723e */ /* 0x000fe400000010ff */
[----:B------:R-:W-:Y:S01]  /*aa20*/  F2FP.BF16.F32.PACK_AB R15, R32, R37 ;  /* 0x00000025200f723e */ /* 0x000fe200000010ff */
[----:B------:R1:W-:Y:S04]  /*aa30*/  STSM.16.M88.4 [R3+-0x2200], R40 ;  /* 0xffde002803007844 */ /* 0x0003e80000000200 */
[----:B------:R1:W-:Y:S01]  /*aa40*/  STSM.16.M88.4 [R0], R8 ;  /* 0x0000000800007844 */ /* 0x0003e20000000200 */
[----:B------:R-:W-:Y:S01]  /*aa50*/  @!PT LDS RZ, [RZ] ;  /* 0x00000000fffff984 */ /* 0x000fe20000000800 */
[----:B------:R-:W-:Y:S01]  /*aa60*/  @!PT LDS RZ, [RZ] ;  /* 0x00000000fffff984 */ /* 0x000fe20000000800 */
[----:B------:R-:W-:Y:S01]  /*aa70*/  @!PT LDS RZ, [RZ] ;  /* 0x00000000fffff984 */ /* 0x000fe20000000800 */
[----:B------:R-:W-:Y:S01]  /*aa80*/  @!PT LDS RZ, [RZ] ;  /* 0x00000000fffff984 */ /* 0x000fe20000000800 */
[----:B------:R2:W-:Y:S06]  /*aa90*/  MEMBAR.ALL.CTA ;  /* 0x0000000000007992 */ /* 0x0005ec0000008000 */
[----:B--2---:R-:W2:Y:S02]  /*aaa0*/  FENCE.VIEW.ASYNC.S ;  /* 0x00000000000073c6 */ /* 0x004ea40000000000 */
[----:B--2---:R-:W-:Y:S06]  /*aab0*/  BAR.SYNC.DEFER_BLOCKING 0x1, 0x80 ;  /* 0x0042000000007b1d */ /* 0x004fec0000010000 */
[----:B------:R-:W-:Y:S05]  /*aac0*/  @P1 BRA `(.L_x_66) ;  /* 0x0000000000301947 */ /* 0x000fea0003800000 */
[----:B------:R-:W-:Y:S01]  /*aad0*/  S2UR UR12, SR_CTAID.Z ;  /* 0x00000000000c79c3 */ /* 0x000fe20000002700 */
[----:B------:R-:W-:Y:S01]  /*aae0*/  R2UR UR8, R18 ;  /* 0x00000000120872ca */ /* 0x000fe200000e0000 */
[----:B------:R-:W-:Y:S01]  /*aaf0*/  ULDC.64 UR4, c[0x0][0x198] ;  /* 0x0000660000047ab9 */ /* 0x000fe20000000a00 */
[----:B------:R-:W-:Y:S02]  /*ab00*/  USHF.L.U32 UR10, UR37, 0x6, URZ ;  /* 0x00000006250a7899 */ /* 0x000fe4000800063f */
[----:B------:R-:W-:Y:S01]  /*ab10*/  UIADD3 UR4, UP0, UR4, 0x670, URZ ;  /* 0x0000067004047890 */ /* 0x000fe2000ff1e03f */
[----:B------:R-:W-:Y:S02]  /*ab20*/  UMOV UR9, URZ ;  /* 0x0000003f00097c82 */ /* 0x000fe40008000000 */
[----:B------:R-:W2:Y:S01]  /*ab30*/  S2UR UR11, SR_CTAID.Y ;  /* 0x00000000000b79c3 */ /* 0x000ea20000002600 */
[----:B------:R-:W-:-:S05]  /*ab40*/  UIADD3.X UR5, URZ, UR5, URZ, UP0, !UPT ;  /* 0x000000053f057290 */ /* 0x000fca00087fe43f */
[----:B------:R-:W-:-:S09]  /*ab50*/  UIADD3 UR8, UR8, -0x2200, URZ ;  /* 0xffffde0008087890 */ /* 0x000fd2000fffe03f */
[----:B--2---:R2:W-:Y:S01]  /*ab60*/  UTMASTG.4D [UR8], [UR4] ;  /* 0x00000008040073b5 */ /* 0x0045e20008018000 */
[----:B------:R0:W-:Y:S01]  /*ab70*/  UTMACMDFLUSH ;  /* 0x00000000000079b7 */ /* 0x0001e20000000000 */
[----:B--2---:R-:W-:-:S04]  /*ab80*/  DEPBAR.LE SB0, 0x1 ;  /* 0x000080400000791a */ /* 0x004fc80000000000 */
.L_x_66:
[----:B------:R-:W-:Y:S05]  /*ab90*/  BSYNC B0 ;  /* 0x0000000000007941 */ /* 0x000fea0003800000 */
.L_x_65:
[----:B------:R-:W-:Y:S06]  /*aba0*/  BAR.SYNC.DEFER_BLOCKING 0x1, 0x80 ;  /* 0x0042000000007b1d */ /* 0x000fec0000010000 */
[----:B------:R-:W-:Y:S01]  /*abb0*/  BSSY B0, `(.L_x_67) ;  /* 0x0000016000007945 */ /* 0x000fe20003800000 */
[----:B------:R2:W-:Y:S04]  /*abc0*/  STSM.16.M88.4 [R19+0x1000], R4 ;  /* 0x0010000413007844 */ /* 0x0005e80000000200 */
[----:B------:R2:W-:Y:S01]  /*abd0*/  STSM.16.M88.4 [R0+0x1000], R12 ;  /* 0x0010000c00007844 */ /* 0x0005e20000000200 */
[----:B------:R-:W-:Y:S01]  /*abe0*/  @!PT LDS RZ, [RZ] ;  /* 0x00000000fffff984 */ /* 0x000fe20000000800 */
[----:B------:R-:W-:Y:S01]  /*abf0*/  @!PT LDS RZ, [RZ] ;  /* 0x00000000fffff984 */ /* 0x000fe20000000800 */
[----:B------:R-:W-:Y:S01]  /*ac00*/  @!PT LDS RZ, [RZ] ;  /* 0x00000000fffff984 */ /* 0x000fe20000000800 */
[----:B------:R-:W-:Y:S01]  /*ac10*/  @!PT LDS RZ, [RZ] ;  /* 0x00000000fffff984 */ /* 0x000fe20000000800 */
[----:B------:R3:W-:Y:S06]  /*ac20*/  MEMBAR.ALL.CTA ;  /* 0x0000000000007992 */ /* 0x0007ec0000008000 */
[----:B---3--:R-:W3:Y:S02]  /*ac30*/  FENCE.VIEW.ASYNC.S ;  /* 0x00000000000073c6 */ /* 0x008ee40000000000 */
[----:B---3--:R-:W-:Y:S06]  /*ac40*/  BAR.SYNC.DEFER_BLOCKING 0x1, 0x80 ;  /* 0x0042000000007b1d */ /* 0x008fec0000010000 */
[----:B------:R-:W-:Y:S05]  /*ac50*/  @P1 BRA `(.L_x_68) ;  /* 0x00000000002c1947 */ /* 0x000fea0003800000 */
[----:B------:R-:W-:Y:S01]  /*ac60*/  S2UR UR12, SR_CTAID.Z ;  /* 0x00000000000c79c3 */ /* 0x000fe20000002700 */
[----:B------:R-:W-:Y:S01]  /*ac70*/  R2UR UR8, R18 ;  /* 0x00000000120872ca */ /* 0x000fe200000e0000 */
[----:B------:R-:W-:Y:S01]  /*ac80*/  ULDC.64 UR4, c[0x0][0x198] ;  /* 0x0000660000047ab9 */ /* 0x000fe20000000a00 */
[----:B------:R-:W-:Y:S02]  /*ac90*/  USHF.L.U32 UR10, UR37, 0x6, URZ ;  /* 0x00000006250a7899 */ /* 0x000fe4000800063f */
[----:B------:R-:W-:Y:S01]  /*aca0*/  UIADD3 UR4, UP0, UR4, 0x670, URZ ;  /* 0x0000067004047890 */ /* 0x000fe2000ff1e03f */
[----:B------:R-:W-:Y:S02]  /*acb0*/  UMOV UR9, 0x20 ;  /* 0x0000002000097882 */ /* 0x000fe40000000000 */
[----:B------:R-:W3:Y:S01]  /*acc0*/  S2UR UR11, SR_CTAID.Y ;  /* 0x00000000000b79c3 */ /* 0x000ee20000002600 */
[----:B------:R-:W-:-:S05]  /*acd0*/  UIADD3.X UR5, URZ, UR5, URZ, UP0, !UPT ;  /* 0x000000053f057290 */ /* 0x000fca00087fe43f */
[----:B------:R-:W-:-:S09]  /*ace0*/  UIADD3 UR8, UR8, -0x1200, URZ ;  /* 0xffffee0008087890 */ /* 0x000fd2000fffe03f */
[----:B---3--:R3:W-:Y:S02]  /*acf0*/  UTMASTG.4D [UR8], [UR4] ;  /* 0x00000008040073b5 */ /* 0x0087e40008018000 */
[----:B---3--:R0:W-:Y:S02]  /*ad00*/  UTMACMDFLUSH ;  /* 0x00000000000079b7 */ /* 0x0081e40000000000 */
.L_x_68:
[----:B------:R-:W-:Y:S05]  /*ad10*/  BSYNC B0 ;  /* 0x0000000000007941 */ /* 0x000fea0003800000 */
.L_x_67:
[----:B------:R-:W-:Y:S01]  /*ad20*/  UIADD3 UR38, UR38, -0x1, URZ ;  /* 0xffffffff26267890 */ /* 0x000fe2000fffe03f */
[----:B------:R-:W-:-:S04]  /*ad30*/  DEPBAR.LE SB0, 0x0 ;  /* 0x000080000000791a */ /* 0x000fc80000000000 */
[----:B------:R-:W-:-:S04]  /*ad40*/  USHF.L.U32 UR4, UR38, 0x3, URZ ;  /* 0x0000000326047899 */ /* 0x000fc8000800063f */
[----:B------:R-:W-:-:S04]  /*ad50*/  ULOP3.LUT UR4, UR4, 0x8, URZ, 0xe2, !UPT ;  /* 0x0000000804047892 */ /* 0x000fc8000f8ee23f */
[----:B------:R-:W-:-:S06]  /*ad60*/  ULOP3.LUT UR4, UR4, 0x18, URZ, 0x3c, !UPT ;  /* 0x0000001804047892 */ /* 0x000fcc000f8e3c3f */
[----:B-12---:R-:W-:-:S04]  /*ad70*/  IMAD.U32 R0, RZ, RZ, UR4 ;  /* 0x00000004ff007e24 */ /* 0x006fc8000f8e00ff */
[----:B------:R-:W-:Y:S01]  /*ad80*/  SYNCS.ARRIVE.TRANS64.A1T0 RZ, [R0+UR36+0x18090], RZ ;  /* 0x018090ff00ff79a7 */ /* 0x000fe20008100024 */
[----:B------:R-:W-:Y:S05]  /*ad90*/  EXIT ;  /* 0x000000000000794d */ /* 0x000fea0003800000 */
.L_x_6:
[----:B------:R-:W-:-:S08]  /*ada0*/  UISETP.NE.AND UP0, UPT, UR10, 0x1, UPT ;  /* 0x000000010a00788c */ /* 0x000fd0000bf05270 */
[----:B------:R-:W1:-:S00]  /*adb0*/  USETMAXREG.DEALLOC.CTAPOOL 0x18 ;  /* 0x00000018000079c8 */ /* 0x000e4000080e0500 */
[----:B------:R-:W-:-:S13]  /*adc0*/  PLOP3.LUT P0, PT, PT, PT, UP0, 0x80, 0x0 ;  /* 0x000000000000781c */ /* 0x000fda0003f0f008 */
[----:B------:R-:W-:Y:S05]  /*add0*/  @P0 EXIT ;  /* 0x000000000000094d */ /* 0x000fea0003800000 */
[----:B------:R-:W2:Y:S01]  /*ade0*/  S2UR UR11, SR_CTAID.X ;  /* 0x00000000000b79c3 */ /* 0x000ea20000002500 */
[----:B------:R-:W-:Y:S01]  /*adf0*/  ULDC UR4, c[0x0][0x28c] ;  /* 0x0000a30000047ab9 */ /* 0x000fe20000000800 */
[----:B------:R-:W-:Y:S01]  /*ae00*/  ELECT P3, URZ, PT ;  /* 0x00000000003f782f */ /* 0x000fe20003860000 */
[----:B------:R-:W-:Y:S01]  /*ae10*/  BSSY B0, `(.L_x_69) ;  /* 0x0000030000007945 */ /* 0x000fe20003800000 */
[----:B------:R-:W-:Y:S01]  /*ae20*/  UIADD3 UR5, UR4, 0x7f, URZ ;  /* 0x0000007f04057890 */ /* 0x000fe2000fffe03f */
[----:B-1----:R-:W-:Y:S02]  /*ae30*/  CS2R R2, SRZ ;  /* 0x0000000000027805 */ /* 0x002fe4000001ff00 */
[----:B------:R-:W-:Y:S01]  /*ae40*/  MOV R7, RZ ;  /* 0x000000ff00077202 */ /* 0x000fe20000000f00 */
[----:B------:R-:W-:Y:S01]  /*ae50*/  USHF.R.S32.HI UR7, URZ, 0x1f, UR5 ;  /* 0x0000001f3f077899 */ /* 0x000fe20008011405 */
[----:B------:R-:W1:Y:S03]  /*ae60*/  S2UR UR20, SR_CTAID.Y ;  /* 0x00000000001479c3 */ /* 0x000e660000002600 */
[----:B------:R-:W-:-:S04]  /*ae70*/  ULEA.HI UR7, UR7, UR5, URZ, 0x7 ;  /* 0x0000000507077291 */ /* 0x000fc8000f8f383f */
[----:B------:R-:W-:Y:S01]  /*ae80*/  USHF.R.S32.HI UR7, URZ, 0x7, UR7 ;  /* 0x000000073f077899 */ /* 0x000fe20008011407 */
[----:B------:R-:W3:Y:S01]  /*ae90*/  S2UR UR21, SR_CTAID.Z ;  /* 0x00000000001579c3 */ /* 0x000ee20000002700 */
[----:B--2---:R-:W-:-:S04]  /*aea0*/  USHF.L.U32 UR11, UR11, 0x7, URZ ;  /* 0x000000070b0b7899 */ /* 0x004fc8000800063f */
[----:B------:R-:W-:-:S04]  /*aeb0*/  UIADD3 UR4, UR11, 0xff, URZ ;  /* 0x000000ff0b047890 */ /* 0x000fc8000fffe03f */
[----:B------:R-:W-:-:S04]  /*aec0*/  USHF.R.U32.HI UR4, URZ, 0x7, UR4 ;  /* 0x000000073f047899 */ /* 0x000fc80008011604 */
[----:B------:R-:W-:-:S04]  /*aed0*/  UISETP.LT.AND UP0, UPT, UR4, UR7, UPT ;  /* 0x000000070400728c */ /* 0x000fc8000bf01270 */
[----:B------:R-:W-:Y:S01]  /*aee0*/  USEL UR4, UR4, UR7, UP0 ;  /* 0x0000000704047287 */ /* 0x000fe20008000000 */
[----:B-1-3--:R-:W-:Y:S11]  /*aef0*/  @!P3 BRA `(.L_x_70) ;  /* 0x000000000084b947 */ /* 0x00aff60003800000 */
[----:B------:R-:W1:Y:S01]  /*af00*/  S2R R4, SR_CgaCtaId ;  /* 0x0000000000047919 */ /* 0x000e620000008800 */
[----:B------:R-:W-:Y:S01]  /*af10*/  MOV R3, 0x400 ;  /* 0x0000040000037802 */ /* 0x000fe20000000f00 */
[----:B------:R-:W-:-:S03]  /*af20*/  IMAD.MOV.U32 R5, RZ, RZ, 0x1 ;  /* 0x00000001ff057424 */ /* 0x000fc600078e00ff */
[----:B-1----:R-:W-:Y:S02]  /*af30*/  LEA R4, R4, R3, 0x18 ;  /* 0x0000000304047211 */ /* 0x002fe400078ec0ff */
[----:B------:R-:W-:-:S04]  /*af40*/  SHF.L.U32 R3, R5, 0x1f, RZ ;  /* 0x0000001f05037819 */ /* 0x000fc800000006ff */
[----:B------:R-:W1:Y:S02]  /*af50*/  SYNCS.PHASECHK.TRANS64.TRYWAIT P0, [R4+URZ+0x18060], R3 ;  /* 0x01806003040075a7 */ /* 0x000e64000800017f */
[----:B-1----:R-:W-:Y:S05]  /*af60*/  @!P0 BRA `(.L_x_71) ;  /* 0x0000001000848947 */ /* 0x002fea0003800000 */
.L_x_108:
[----:B------:R-:W-:Y:S01]  /*af70*/  ULOP3.LUT UR5, UR6, 0x2, URZ, 0xfc, !UPT ;  /* 0x0000000206057892 */ /* 0x000fe2000f8efc3f */
[----:B-1----:R-:W-:-:S03]  /*af80*/  @P2 MOV R3, 0x2000 ;  /* 0x0000200000032802 */ /* 0x002fc60000000f00 */
[----:B------:R-:W-:Y:S01]  /*af90*/  UPRMT UR5, UR5, 0x9910, URZ ;  /* 0x0000991005057896 */ /* 0x000fe2000800003f */
[----:B------:R1:W-:Y:S03]  /*afa0*/  @P2 SYNCS.ARRIVE.TRANS64 RZ, [R4+URZ+0x18050], R3 ;  /* 0x0180500304ff29a7 */ /* 0x0003e6000800003f */
[----:B------:R-:W-:-:S06]  /*afb0*/  UISETP.NE.AND UP0, UPT, UR5, 0x2, UPT ;  /* 0x000000020500788c */ /* 0x000fcc000bf05270 */
[----:B------:R-:W-:-:S13]  /*afc0*/  PLOP3.LUT P0, PT, PT, PT, UP0, 0x80, 0x0 ;  /* 0x000000000000781c */ /* 0x000fda0003f0f008 */
[----:B-1----:R-:W-:Y:S05]  /*afd0*/  @P0 BRA `(.L_x_72) ;  /* 0x0000000000040947 */ /* 0x002fea0003800000 */
[----:B------:R-:W-:Y:S01]  /*afe0*/  BPT.TRAP 0x1 ;  /* 0x000000040000795c */ /* 0x000fe20000300000 */
.L_x_72:
[----:B------:R-:W-:-:S04]  /*aff0*/  LOP3.LUT P0, RZ, R0, 0x1f, RZ, 0xc0, !PT ;  /* 0x0000001f00ff7812 */ /* 0x000fc8000780c0ff */
[----:B------:R-:W-:-:S13]  /*b000*/  PLOP3.LUT P0, PT, P0, P2, PT, 0x2a, 0x0 ;  /* 0x000000000000781c */ /* 0x000fda0000704572 */
[----:B------:R-:W-:Y:S05]  /*b010*/  @P0 BRA `(.L_x_73) ;  /* 0x0000000000040947 */ /* 0x000fea0003800000 */
[----:B------:R-:W-:Y:S01]  /*b020*/  BPT.TRAP 0x1 ;  /* 0x000000040000795c */ /* 0x000fe20000300000 */
.L_x_73:
[----:B------:R-:W-:Y:S01]  /*b030*/  R2UR UR8, R4 ;  /* 0x00000000040872ca */ /* 0x000fe200000e0000 */
[----:B------:R-:W-:Y:S01]  /*b040*/  ULDC.64 UR12, c[0x0][0x198] ;  /* 0x00006600000c7ab9 */ /* 0x000fe20000000a00 */
[----:B------:R-:W-:Y:S01]  /*b050*/  UMOV UR16, 0x0 ;  /* 0x0000000000107882 */ /* 0x000fe20000000000 */
[----:B------:R-:W-:Y:S01]  /*b060*/  UIADD3 UR14, UP0, UR12, 0xf0, URZ ;  /* 0x000000f00c0e7890 */ /* 0x000fe2000ff1e03f */
[----:B------:R-:W-:Y:S01]  /*b070*/  IMAD.MOV.U32 R3, RZ, RZ, 0x1 ;  /* 0x00000001ff037424 */ /* 0x000fe200078e00ff */
[----:B------:R-:W-:Y:S01]  /*b080*/  UMOV UR17, 0x10000000 ;  /* 0x1000000000117882 */ /* 0x000fe20000000000 */
[----:B------:R-:W-:Y:S01]  /*b090*/  UMOV UR10, URZ ;  /* 0x0000003f000a7c82 */ /* 0x000fe20008000000 */
[----:B------:R-:W-:Y:S01]  /*b0a0*/  UIADD3.X UR15, URZ, UR13, URZ, UP0, !UPT ;  /* 0x0000000d3f0f7290 */ /* 0x000fe200087fe43f */
[----:B------:R-:W-:Y:S01]  /*b0b0*/  MOV R7, 0x40 ;  /* 0x0000004000077802 */ /* 0x000fe20000000f00 */
[----:B------:R-:W-:Y:S01]  /*b0c0*/  UMOV UR12, UR20 ;  /* 0x00000014000c7c82 */ /* 0x000fe20008000000 */
[----:B------:R-:W-:-:S03]  /*b0d0*/  UMOV UR13, UR21 ;  /* 0x00000015000d7c82 */ /* 0x000fc60008000000 */
[----:B------:R-:W-:-:S09]  /*b0e0*/  UIADD3 UR9, UR8, 0x18050, URZ ;  /* 0x0001805008097890 */ /* 0x000fd2000fffe03f */
[----:B------:R1:W-:Y:S02]  /*b0f0*/  UTMALDG.4D [UR8], [UR14], desc[UR16] ;  /* 0x000010080e0075b4 */ /* 0x0003e40008019000 */
[----:B-1----:R-:W-:Y:S01]  /*b100*/  NOP ;  /* 0x0000000000007918 */ /* 0x002fe20000000000 */
.L_x_70:
[----:B------:R-:W-:Y:S05]  /*b110*/  BSYNC B0 ;  /* 0x0000000000007941 */ /* 0x000fea0003800000 */
.L_x_69:
[----:B------:R-:W-:Y:S01]  /*b120*/  ISETP.LT.AND P4, PT, RZ, UR4, P3 ;  /* 0x00000004ff007c0c */ /* 0x000fe20009f81270 */
[----:B------:R-:W-:-:S12]  /*b130*/  BSSY B0, `(.L_x_74) ;  /* 0x0000022000007945 */ /* 0x000fd80003800000 */
[----:B------:R-:W-:Y:S05]  /*b140*/  @!P4 BRA `(.L_x_75) ;  /* 0x000000000080c947 */ /* 0x000fea0003800000 */
[----:B------:R-:W1:Y:S01]  /*b150*/  S2R R5, SR_CgaCtaId ;  /* 0x0000000000057919 */ /* 0x000e620000008800 */
[----:B------:R-:W-:-:S04]  /*b160*/  MOV R2, 0x400 ;  /* 0x0000040000027802 */ /* 0x000fc80000000f00 */
[----:B-1----:R-:W-:Y:S01]  /*b170*/  LEA R5, R5, R2, 0x18 ;  /* 0x0000000205057211 */ /* 0x002fe200078ec0ff */
[----:B------:R-:W-:-:S05]  /*b180*/  IMAD.MOV.U32 R2, RZ, RZ, 0x1 ;  /* 0x00000001ff027424 */ /* 0x000fca00078e00ff */
[----:B------:R-:W-:-:S04]  /*b190*/  SHF.L.U32 R2, R2, 0x1f, RZ ;  /* 0x0000001f02027819 */ /* 0x000fc800000006ff */
[----:B------:R-:W1:Y:S02]  /*b1a0*/  SYNCS.PHASECHK.TRANS64.TRYWAIT P0, [R5+URZ+0x18028], R2 ;  /* 0x01802802050075a7 */ /* 0x000e64000800017f */
[----:B-1----:R-:W-:Y:S05]  /*b1b0*/  @!P0 BRA `(.L_x_76) ;  /* 0x0000001000048947 */ /* 0x002fea0003800000 */
.L_x_109:
        /* <DEDUP_REMOVED lines=8> */
.L_x_77:
[----:B------:R-:W-:-:S04]  /*b240*/  LOP3.LUT P0, RZ, R0, 0x1f, RZ, 0xc0, !PT ;  /* 0x0000001f00ff7812 */ /* 0x000fc8000780c0ff */
[----:B------:R-:W-:-:S13]  /*b250*/  PLOP3.LUT P0, PT, P0, P2, PT, 0x2a, 0x0 ;  /* 0x000000000000781c */ /* 0x000fda0000704572 */
[----:B------:R-:W-:Y:S05]  /*b260*/  @P0 BRA `(.L_x_78) ;  /* 0x0000000000040947 */ /* 0x000fea0003800000 */
[----:B------:R-:W-:Y:S01]  /*b270*/  BPT.TRAP 0x1 ;  /* 0x000000040000795c */ /* 0x000fe20000300000 */
.L_x_78:
        /* <DEDUP_REMOVED lines=8> */
[----:B------:R-:W-:-:S05]  /*b300*/  UMOV UR19, URZ ;  /* 0x0000003f00137c82 */ /* 0x000fca0008000000 */
[----:B------:R-:W-:Y:S02]  /*b310*/  UIADD3 UR16, UR17, 0x4000, URZ ;  /* 0x0000400011107890 */ /* 0x000fe4000fffe03f */
[----:B------:R-:W-:-:S09]  /*b320*/  UIADD3 UR17, UR17, 0x18000, URZ ;  /* 0x0001800011117890 */ /* 0x000fd2000fffe03f */
[----:B------:R1:W-:Y:S02]  /*b330*/  UTMALDG.4D [UR16], [UR8], desc[UR12] ;  /* 0x00000c10080075b4 */ /* 0x0003e40008019000 */
[----:B-1----:R-:W-:Y:S01]  /*b340*/  NOP ;  /* 0x0000000000007918 */ /* 0x002fe20000000000 */
.L_x_75:
[----:B------:R-:W-:Y:S05]  /*b350*/  BSYNC B0 ;  /* 0x0000000000007941 */ /* 0x000fea0003800000 */
.L_x_74:
[----:B------:R-:W-:Y:S04]  /*b360*/  BSSY B0, `(.L_x_79) ;  /* 0x0000025000007945 */ /* 0x000fe80003800000 */
[----:B------:R-:W-:Y:S05]  /*b370*/  @!P3 BRA `(.L_x_80) ;  /* 0x00000000008cb947 */ /* 0x000fea0003800000 */
[----:B------:R-:W1:Y:S01]  /*b380*/  S2R R5, SR_CgaCtaId ;  /* 0x0000000000057919 */ /* 0x000e620000008800 */
[----:B------:R-:W-:-:S04]  /*b390*/  MOV R4, 0x400 ;  /* 0x0000040000047802 */ /* 0x000fc80000000f00 */
[----:B-1----:R-:W-:Y:S02]  /*b3a0*/  LEA R6, R5, R4, 0x18 ;  /* 0x0000000405067211 */ /* 0x002fe400078ec0ff */
[----:B------:R-:W-:-:S03]  /*b3b0*/  MOV R5, 0x1 ;  /* 0x0000000100057802 */ /* 0x000fc60000000f00 */
[----:B------:R-:W-:Y:S01]  /*b3c0*/  IMAD R4, R3, 0x8, R6 ;  /* 0x0000000803047824 */ /* 0x000fe200078e0206 */
[----:B------:R-:W-:-:S04]  /*b3d0*/  SHF.L.U32 R5, R5, 0x1f, RZ ;  /* 0x0000001f05057819 */ /* 0x000fc800000006ff */
[----:B------:R-:W1:Y:S02]  /*b3e0*/  SYNCS.PHASECHK.TRANS64.TRYWAIT P0, [R4+URZ+0x18060], R5 ;  /* 0x01806005040075a7 */ /* 0x000e64000800017f */
[----:B-1----:R-:W-:Y:S05]  /*b3f0*/  @!P0 BRA `(.L_x_81) ;  /* 0x0000000c00888947 */ /* 0x002fea0003800000 */
.L_x_110:
        /* <DEDUP_REMOVED lines=8> */
.L_x_82:
[----:B------:R-:W-:-:S04]  /*b480*/  LOP3.LUT P0, RZ, R0, 0x1f, RZ, 0xc0, !PT ;  /* 0x0000001f00ff7812 */ /* 0x000fc8000780c0ff */
[----:B------:R-:W-:-:S13]  /*b490*/  PLOP3.LUT P0, PT, P0, P2, PT, 0x2a, 0x0 ;  /* 0x000000000000781c */ /* 0x000fda0000704572 */
[----:B------:R-:W-:Y:S05]  /*b4a0*/  @P0 BRA `(.L_x_83) ;  /* 0x0000000000040947 */ /* 0x000fea0003800000 */
[----:B------:R-:W-:Y:S01]  /*b4b0*/  BPT.TRAP 0x1 ;  /* 0x000000040000795c */ /* 0x000fe20000300000 */
.L_x_83:
[----:B------:R-:W-:Y:S01]  /*b4c0*/  R2UR UR16, R3 ;  /* 0x00000000031072ca */ /* 0x000fe200000e0000 */
[----:B------:R-:W-:Y:S01]  /*b4d0*/  ULDC.64 UR8, c[0x0][0x198] ;  /* 0x0000660000087ab9 */ /* 0x000fe20000000a00 */
[----:B------:R-:W-:Y:S01]  /*b4e0*/  R2UR UR5, R6 ;  /* 0x00000000060572ca */ /* 0x000fe200000e0000 */
[----:B------:R-:W-:Y:S01]  /*b4f0*/  UIADD3 UR8, UP0, UR8, 0xf0, URZ ;  /* 0x000000f008087890 */ /* 0x000fe2000ff1e03f */
[----:B------:R-:W-:Y:S01]  /*b500*/  R2UR UR19, R7 ;  /* 0x00000000071372ca */ /* 0x000fe200000e0000 */
[----:B------:R-:W-:Y:S01]  /*b510*/  UMOV UR12, 0x0 ;  /* 0x00000000000c7882 */ /* 0x000fe20000000000 */
[----:B------:R-:W-:Y:S01]  /*b520*/  R2UR UR17, R4 ;  /* 0x00000000041172ca */ /* 0x000fe200000e0000 */
[----:B------:R-:W-:Y:S01]  /*b530*/  UIADD3.X UR9, URZ, UR9, URZ, UP0, !UPT ;  /* 0x000000093f097290 */ /* 0x000fe200087fe43f */
[----:B------:R-:W-:Y:S01]  /*b540*/  UMOV UR13, 0x10000000 ;  /* 0x10000000000d7882 */ /* 0x000fe20000000000 */
[----:B------:R-:W-:-:S06]  /*b550*/  UMOV UR18, URZ ;  /* 0x0000003f00127c82 */ /* 0x000fcc0008000000 */
[----:B------:R-:W-:Y:S02]  /*b560*/  ULEA UR16, UR16, UR5, 0xd ;  /* 0x0000000510107291 */ /* 0x000fe4000f8e683f */
[----:B------:R-:W-:Y:S02]  /*b570*/  UIADD3 UR19, UR11, UR19, URZ ;  /* 0x000000130b137290 */ /* 0x000fe4000fffe03f */
[----:B------:R-:W-:-:S09]  /*b580*/  UIADD3 UR17, UR17, 0x18050, URZ ;  /* 0x0001805011117890 */ /* 0x000fd2000fffe03f */
[----:B------:R1:W-:Y:S02]  /*b590*/  UTMALDG.4D [UR16], [UR8], desc[UR12] ;  /* 0x00000c10080075b4 */ /* 0x0003e40008019000 */
[----:B-1----:R-:W-:Y:S01]  /*b5a0*/  NOP ;  /* 0x0000000000007918 */ /* 0x002fe20000000000 */
.L_x_80:
[----:B------:R-:W-:Y:S05]  /*b5b0*/  BSYNC B0 ;  /* 0x0000000000007941 */ /* 0x000fea0003800000 */
.L_x_79:
[----:B------:R-:W-:Y:S01]  /*b5c0*/  BSSY B0, `(.L_x_84) ;  /* 0x0000027000007945 */ /* 0x000fe20003800000 */
[----:B------:R-:W-:-:S03]  /*b5d0*/  IMAD.MOV.U32 R8, RZ, RZ, RZ ;  /* 0x000000ffff087224 */ /* 0x000fc600078e00ff */
        /* <DEDUP_REMOVED lines=9> */
.L_x_111:
        /* <DEDUP_REMOVED lines=8> */
.L_x_87:
[----:B------:R-:W-:-:S04]  /*b6f0*/  LOP3.LUT P0, RZ, R0, 0x1f, RZ, 0xc0, !PT ;  /* 0x0000001f00ff7812 */ /* 0x000fc8000780c0ff */
[----:B------:R-:W-:-:S13]  /*b700*/  PLOP3.LUT P0, PT, P0, P2, PT, 0x2a, 0x0 ;  /* 0x000000000000781c */ /* 0x000fda0000704572 */
[----:B------:R-:W-:Y:S05]  /*b710*/  @P0 BRA `(.L_x_88) ;  /* 0x0000000000040947 */ /* 0x000fea0003800000 */
[----:B------:R-:W-:Y:S01]  /*b720*/  BPT.TRAP 0x1 ;  /* 0x000000040000795c */ /* 0x000fe20000300000 */
.L_x_88:
[C---:B------:R-:W-:Y:S01]  /*b730*/  IMAD R5, R2.reuse, 0x4000, R5 ;  /* 0x0000400002057824 */ /* 0x040fe200078e0205 */
[----:B------:R-:W-:Y:S01]  /*b740*/  R2UR UR17, R3 ;  /* 0x00000000031172ca */ /* 0x000fe200000e0000 */
[----:B------:R-:W-:Y:S01]  /*b750*/  ULDC.64 UR8, c[0x0][0x198] ;  /* 0x0000660000087ab9 */ /* 0x000fe20000000a00 */
[----:B------:R-:W-:Y:S01]  /*b760*/  UMOV UR12, 0x0 ;  /* 0x00000000000c7882 */ /* 0x000fe20000000000 */
[----:B------:R-:W-:Y:S01]  /*b770*/  UIADD3 UR8, UP0, UR8, 0x2f0, URZ ;  /* 0x000002f008087890 */ /* 0x000fe2000ff1e03f */
[----:B------:R-:W-:Y:S01]  /*b780*/  R2UR UR16, R5 ;  /* 0x00000000051072ca */ /* 0x000fe200000e0000 */
[----:B------:R-:W-:Y:S01]  /*b790*/  UMOV UR13, 0x10000000 ;  /* 0x10000000000d7882 */ /* 0x000fe20000000000 */
[----:B------:R-:W-:Y:S01]  /*b7a0*/  UMOV UR18, URZ ;  /* 0x0000003f00127c82 */ /* 0x000fe20008000000 */
[----:B------:R-:W-:Y:S01]  /*b7b0*/  UIADD3.X UR9, URZ, UR9, URZ, UP0, !UPT ;  /* 0x000000093f097290 */ /* 0x000fe200087fe43f */
[----:B------:R-:W-:Y:S01]  /*b7c0*/  MOV R8, 0x1 ;  /* 0x0000000100087802 */ /* 0x000fe20000000f00 */
[----:B------:R-:W-:Y:S01]  /*b7d0*/  UMOV UR19, URZ ;  /* 0x0000003f00137c82 */ /* 0x000fe20008000000 */
[----:B------:R-:W-:-:S03]  /*b7e0*/  VIADD R2, R2, 0x1 ;  /* 0x0000000102027836 */ /* 0x000fc60000000000 */
[----:B------:R-:W-:-:S04]  /*b7f0*/  UIADD3 UR17, UR17, 0x18000, URZ ;  /* 0x0001800011117890 */ /* 0x000fc8000fffe03f */
[----:B------:R-:W-:-:S09]  /*b800*/  UIADD3 UR16, UR16, 0x4000, URZ ;  /* 0x0000400010107890 */ /* 0x000fd2000fffe03f */
[----:B------:R1:W-:Y:S02]  /*b810*/  UTMALDG.4D [UR16], [UR8], desc[UR12] ;  /* 0x00000c10080075b4 */ /* 0x0003e40008019000 */
[----:B-1----:R-:W-:Y:S01]  /*b820*/  NOP ;  /* 0x0000000000007918 */ /* 0x002fe20000000000 */
.L_x_85:
[----:B------:R-:W-:Y:S05]  /*b830*/  BSYNC B0 ;  /* 0x0000000000007941 */ /* 0x000fea0003800000 */
.L_x_84:
[----:B------:R-:W-:-:S04]  /*b840*/  MOV R3, UR4 ;  /* 0x0000000400037c02 */ /* 0x000fc80008000f00 */
[----:B------:R-:W-:-:S13]  /*b850*/  ISETP.GE.AND P0, PT, R3, 0x2, PT ;  /* 0x000000020300780c */ /* 0x000fda0003f06270 */
[----:B------:R-:W-:Y:S05]  /*b860*/  @!P0 EXIT ;  /* 0x000000000000894d */ /* 0x000fea0003800000 */
[----:B------:R-:W-:Y:S01]  /*b870*/  USHF.L.U32 UR5, UR4, 0x1, URZ ;  /* 0x0000000104057899 */ /* 0x000fe2000800063f */
[----:B------:R-:W-:Y:S01]  /*b880*/  IMAD.U32 R3, RZ, RZ, UR6 ;  /* 0x00000006ff037e24 */ /* 0x000fe2000f8e00ff */
[----:B------:R-:W-:Y:S01]  /*b890*/  LOP3.LUT P0, RZ, R0, 0x1f, RZ, 0xc0, !PT ;  /* 0x0000001f00ff7812 */ /* 0x000fe2000780c0ff */
[----:B------:R-:W-:Y:S01]  /*b8a0*/  BSSY B0, `(.L_x_89) ;  /* 0x0000056000007945 */ /* 0x000fe20003800000 */
[----:B------:R-:W-:Y:S02]  /*b8b0*/  MOV R0, 0x1 ;  /* 0x0000000100007802 */ /* 0x000fe40000000f00 */
[----:B------:R-:W-:Y:S01]  /*b8c0*/  PLOP3.LUT P0, PT, P0, P2, PT, 0x2a, 0x0 ;  /* 0x000000000000781c */ /* 0x000fe20000704572 */
[----:B------:R-:W-:Y:S01]  /*b8d0*/  IMAD.U32 R9, RZ, RZ, UR5 ;  /* 0x00000005ff097e24 */ /* 0x000fe2000f8e00ff */
[----:B------:R-:W-:-:S11]  /*b8e0*/  LOP3.LUT R3, R3, 0x2, RZ, 0xfc, !PT ;  /* 0x0000000203037812 */ /* 0x000fd600078efcff */
.L_x_100:
[----:B------:R-:W-:Y:S04]  /*b8f0*/  BSSY B1, `(.L_x_90) ;  /* 0x0000025000017945 */ /* 0x000fe80003800000 */
[----:B------:R-:W-:Y:S05]  /*b900*/  @!P3 BRA `(.L_x_91) ;  /* 0x00000000008cb947 */ /* 0x000fea0003800000 */
[----:B------:R-:W1:Y:S01]  /*b910*/  S2R R5, SR_CgaCtaId ;  /* 0x0000000000057919 */ /* 0x000e620000008800 */
[----:B------:R-:W-:-:S04]  /*b920*/  MOV R4, 0x400 ;  /* 0x0000040000047802 */ /* 0x000fc80000000f00 */
[----:B-1----:R-:W-:Y:S02]  /*b930*/  LEA R5, R5, R4, 0x18 ;  /* 0x0000000405057211 */ /* 0x002fe400078ec0ff */
[----:B------:R-:W-:Y:S02]  /*b940*/  SHF.L.U32 R4, R0, 0x1f, RZ ;  /* 0x0000001f00047819 */ /* 0x000fe400000006ff */
[----:B------:R-:W-:-:S04]  /*b950*/  LEA R7, R2, R5, 0x3 ;  /* 0x0000000502077211 */ /* 0x000fc800078e18ff */
[----:B------:R-:W1:Y:S02]  /*b960*/  SYNCS.PHASECHK.TRANS64.TRYWAIT P4, [R7+URZ+0x18028], R4 ;  /* 0x01802804070075a7 */ /* 0x000e64000808017f */
[----:B-1----:R-:W-:Y:S05]  /*b970*/  @!P4 BRA `(.L_x_92) ;  /* 0x000000080050c947 */ /* 0x002fea0003800000 */
.L_x_112:
[----:B-1----:R-:W-:-:S04]  /*b980*/  @P2 IMAD.MOV.U32 R4, RZ, RZ, 0x4000 ;  /* 0x00004000ff042424 */ /* 0x002fc800078e00ff */
[----:B------:R1:W-:Y:S02]  /*b990*/  @P2 SYNCS.ARRIVE.TRANS64 RZ, [R7+URZ+0x18000], R4 ;  /* 0x0180000407ff29a7 */ /* 0x0003e4000800003f */
[----:B-1----:R-:W-:-:S04]  /*b9a0*/  PRMT R4, R3, 0x9910, RZ ;  /* 0x0000991003047816 */ /* 0x002fc800000000ff */
[----:B------:R-:W-:-:S13]  /*b9b0*/  ISETP.NE.AND P4, PT, R4, 0x2, PT ;  /* 0x000000020400780c */ /* 0x000fda0003f85270 */
[----:B------:R-:W-:Y:S05]  /*b9c0*/  @P4 BRA `(.L_x_93) ;  /* 0x0000000000044947 */ /* 0x000fea0003800000 */
[----:B------:R-:W-:Y:S01]  /*b9d0*/  BPT.TRAP 0x1 ;  /* 0x000000040000795c */ /* 0x000fe20000300000 */
.L_x_93:
[----:B------:R-:W-:Y:S05]  /*b9e0*/  @P0 BRA `(.L_x_94) ;  /* 0x0000000000040947 */ /* 0x000fea0003800000 */
[----:B------:R-:W-:Y:S01]  /*b9f0*/  BPT.TRAP 0x1 ;  /* 0x000000040000795c */ /* 0x000fe20000300000 */
.L_x_94:
[----:B------:R-:W-:Y:S01]  /*ba00*/  LEA R5, R2, R5, 0xe ;  /* 0x0000000502057211 */ /* 0x000fe200078e70ff */
[----:B------:R-:W-:Y:S01]  /*ba10*/  ULDC.64 UR8, c[0x0][0x198] ;  /* 0x0000660000087ab9 */ /* 0x000fe20000000a00 */
[----:B------:R-:W-:Y:S01]  /*ba20*/  R2UR UR17, R7 ;  /* 0x00000000071172ca */ /* 0x000fe200000e0000 */
[----:B------:R-:W-:Y:S01]  /*ba30*/  UIADD3 UR8, UP0, UR8, 0x1f0, URZ ;  /* 0x000001f008087890 */ /* 0x000fe2000ff1e03f */
[----:B------:R-:W-:Y:S01]  /*ba40*/  R2UR UR16, R5 ;  /* 0x00000000051072ca */ /* 0x000fe200000e0000 */
[----:B------:R-:W-:Y:S01]  /*ba50*/  UMOV UR12, 0x0 ;  /* 0x00000000000c7882 */ /* 0x000fe20000000000 */
[----:B------:R-:W-:Y:S01]  /*ba60*/  R2UR UR19, R8 ;  /* 0x00000000081372ca */ /* 0x000fe200000e0000 */
[----:B------:R-:W-:Y:S01]  /*ba70*/  UIADD3.X UR9, URZ, UR9, URZ, UP0, !UPT ;  /* 0x000000093f097290 */ /* 0x000fe200087fe43f */
[----:B------:R-:W-:Y:S01]  /*ba80*/  VIADD R2, R2, 0x1 ;  /* 0x0000000102027836 */ /* 0x000fe20000000000 */
[----:B------:R-:W-:Y:S01]  /*ba90*/  UMOV UR13, 0x10000000 ;  /* 0x10000000000d7882 */ /* 0x000fe20000000000 */
[----:B------:R-:W-:-:S03]  /*baa0*/  UMOV UR18, URZ ;  /* 0x0000003f00127c82 */ /* 0x000fc60008000000 */
[C---:B------:R-:W-:Y:S02]  /*bab0*/  ISETP.NE.AND P4, PT, R2.reuse, 0x5, PT ;  /* 0x000000050200780c */ /* 0x040fe40003f85270 */
[----:B------:R-:W-:Y:S02]  /*bac0*/  UIADD3 UR17, UR17, 0x18000, URZ ;  /* 0x0001800011117890 */ /* 0x000fe4000fffe03f */
[----:B------:R-:W-:Y:S01]  /*bad0*/  UIADD3 UR16, UR16, 0x4000, URZ ;  /* 0x0000400010107890 */ /* 0x000fe2000fffe03f */
[----:B------:R-:W-:Y:S01]  /*bae0*/  SEL R5, RZ, 0x1, P4 ;  /* 0x00000001ff057807 */ /* 0x000fe20002000000 */
[----:B------:R-:W-:Y:S01]  /*baf0*/  USHF.L.U32 UR19, UR19, 0x7, URZ ;  /* 0x0000000713137899 */ /* 0x000fe2000800063f */
[----:B------:R-:W-:Y:S02]  /*bb00*/  SEL R2, R2, RZ, P4 ;  /* 0x000000ff02027207 */ /* 0x000fe40002000000 */
[----:B------:R-:W-:-:S06]  /*bb10*/  LOP3.LUT R0, R0, R5, RZ, 0x3c, !PT ;  /* 0x0000000500007212 */ /* 0x000fcc00078e3cff */
[----:B------:R1:W-:Y:S02]  /*bb20*/  UTMALDG.4D [UR16], [UR8], desc[UR12] ;  /* 0x00000c10080075b4 */ /* 0x0003e40008019000 */
[----:B-1----:R-:W-:Y:S01]  /*bb30*/  NOP ;  /* 0x0000000000007918 */ /* 0x002fe20000000000 */
.L_x_91:
[----:B------:R-:W-:Y:S05]  /*bb40*/  BSYNC B1 ;  /* 0x0000000000017941 */ /* 0x000fea0003800000 */
.L_x_90:
[----:B------:R-:W-:Y:S01]  /*bb50*/  ISETP.LT.OR P4, PT, R9, 0x4, !P3 ;  /* 0x000000040900780c */ /* 0x000fe20005f81670 */
[----:B------:R-:W-:-:S12]  /*bb60*/  BSSY B1, `(.L_x_95) ;  /* 0x0000026000017945 */ /* 0x000fd80003800000 */
[----:B------:R-:W-:Y:S05]  /*bb70*/  @P4 BRA `(.L_x_96) ;  /* 0x0000000000904947 */ /* 0x000fea0003800000 */
[----:B------:R-:W1:Y:S01]  /*bb80*/  S2R R5, SR_CgaCtaId ;  /* 0x0000000000057919 */ /* 0x000e620000008800 */
[----:B------:R-:W-:Y:S02]  /*bb90*/  MOV R4, 0x400 ;  /* 0x0000040000047802 */ /* 0x000fe40000000f00 */
[----:B------:R-:W-:Y:S02]  /*bba0*/  SHF.L.U32 R7, R0, 0x1f, RZ ;  /* 0x0000001f00077819 */ /* 0x000fe400000006ff */
[----:B-1----:R-:W-:-:S04]  /*bbb0*/  LEA R5, R5, R4, 0x18 ;  /* 0x0000000405057211 */ /* 0x002fc800078ec0ff */
[----:B------:R-:W-:-:S04]  /*bbc0*/  LEA R4, R2, R5, 0x3 ;  /* 0x0000000502047211 */ /* 0x000fc800078e18ff */
[----:B------:R-:W1:Y:S02]  /*bbd0*/  SYNCS.PHASECHK.TRANS64.TRYWAIT P4, [R4+URZ+0x18028], R7 ;  /* 0x01802807040075a7 */ /* 0x000e64000808017f */
[----:B-1----:R-:W-:Y:S05]  /*bbe0*/  @!P4 BRA `(.L_x_97) ;  /* 0x0000000400c8c947 */ /* 0x002fea0003800000 */
.L_x_113:
[----:B------:R-:W-:Y:S01]  /*bbf0*/  PRMT R6, R3, 0x9910, RZ ;  /* 0x0000991003067816 */ /* 0x000fe200000000ff */
[----:B-1----:R-:W-:-:S03]  /*bc00*/  @P1 IMAD.MOV.U32 R7, RZ, RZ, 0x4000 ;  /* 0x00004000ff071424 */ /* 0x002fc600078e00ff */
[----:B------:R-:W-:Y:S01]  /*bc10*/  ISETP.NE.AND P4, PT, R6, 0x2, PT ;  /* 0x000000020600780c */ /* 0x000fe20003f85270 */
[----:B------:R1:W-:-:S12]  /*bc20*/  @P1 SYNCS.ARRIVE.TRANS64 RZ, [R4+URZ+0x18000], R7 ;  /* 0x0180000704ff19a7 */ /* 0x0003d8000800003f */
[----:B-1----:R-:W-:Y:S05]  /*bc30*/  @P4 BRA `(.L_x_98) ;  /* 0x0000000000044947 */ /* 0x002fea0003800000 */
[----:B------:R-:W-:Y:S01]  /*bc40*/  BPT.TRAP 0x1 ;  /* 0x000000040000795c */ /* 0x000fe20000300000 */
.L_x_98:
[----:B------:R-:W-:Y:S05]  /*bc50*/  @P0 BRA `(.L_x_99) ;  /* 0x0000000000040947 */ /* 0x000fea0003800000 */
[----:B------:R-:W-:Y:S01]  /*bc60*/  BPT.TRAP 0x1 ;  /* 0x000000040000795c */ /* 0x000fe20000300000 */
.L_x_99:
        /* <DEDUP_REMOVED lines=10> */
[----:B------:R-:W-:Y:S01]  /*bd10*/  UMOV UR18, URZ ;  /* 0x0000003f00127c82 */ /* 0x000fe20008000000 */
[----:B------:R-:W-:-:S02]  /*bd20*/  IADD3 R8, R8, 0x1, RZ ;  /* 0x0000000108087810 */ /* 0x000fc40007ffe0ff */
        /* <DEDUP_REMOVED lines=9> */
.L_x_96:
[----:B------:R-:W-:Y:S05]  /*bdc0*/  BSYNC B1 ;  /* 0x0000000000017941 */ /* 0x000fea0003800000 */
.L_x_95:
[C---:B------:R-:W-:Y:S01]  /*bdd0*/  ISETP.GT.AND P4, PT, R9.reuse, 0x4, PT ;  /* 0x000000040900780c */ /* 0x040fe20003f84270 */
[----:B------:R-:W-:-:S12]  /*bde0*/  VIADD R9, R9, 0xfffffffe ;  /* 0xfffffffe09097836 */ /* 0x000fd80000000000 */
[----:B------:R-:W-:Y:S05]  /*bdf0*/  @P4 BRA `(.L_x_100) ;  /* 0xfffffff800bc4947 */ /* 0x000fea000383ffff */
[----:B------:R-:W-:Y:S05]  /*be00*/  BSYNC B0 ;  /* 0x0000000000007941 */ /* 0x000fea0003800000 */
.L_x_89:
[----:B------:R-:W-:Y:S05]  /*be10*/  EXIT ;  /* 0x000000000000794d */ /* 0x000fea0003800000 */
.L_x_15:
[----:B-1----:R-:W-:-:S04]  /*be20*/  MOV R3, UR6 ;  /* 0x0000000600037c02 */ /* 0x002fc80008000f00 */
[----:B------:R1:W2:Y:S03]  /*be30*/  SYNCS.PHASECHK.TRANS64.TRYWAIT P1, [R3+URZ+0x18050], R6 ;  /* 0x01805006030075a7 */ /* 0x0002a6000802017f */
[----:B--2---:R-:W-:Y:S05]  /*be40*/  @!P1 NANOSLEEP.SYNCS 0x989680 ;  /* 0x009896800000995d */ /* 0x004fea0003900000 */
[----:B------:R-:W2:Y:S02]  /*be50*/  @!P1 SYNCS.PHASECHK.TRANS64 P1, [R3+URZ+0x18050], R6 ;  /* 0x01805006030095a7 */ /* 0x000ea4000802007f */
[----:B--2---:R-:W-:Y:S05]  /*be60*/  @!P1 BRA `(.L_x_15) ;  /* 0xfffffffc00ec9947 */ /* 0x004fea000383ffff */
[----:B------:R-:W-:Y:S05]  /*be70*/  BRA `(.L_x_101) ;  /* 0xffffff5000147947 */ /* 0x000fea000383ffff */
.L_x_17:
[----:B--2---:R-:W-:-:S04]  /*be80*/  IMAD.U32 R2, RZ, RZ, UR36 ;  /* 0x00000024ff027e24 */ /* 0x004fc8000f8e00ff */
[----:B------:R2:W3:Y:S03]  /*be90*/  SYNCS.PHASECHK.TRANS64.TRYWAIT P1, [R2+URZ+0x18000], R9 ;  /* 0x01800009020075a7 */ /* 0x0004e6000802017f */
[----:B---3--:R-:W-:Y:S05]  /*bea0*/  @!P1 NANOSLEEP.SYNCS 0x989680 ;  /* 0x009896800000995d */ /* 0x008fea0003900000 */
[----:B------:R-:W3:Y:S02]  /*beb0*/  @!P1 SYNCS.PHASECHK.TRANS64 P1, [R2+URZ+0x18000], R9 ;  /* 0x01800009020095a7 */ /* 0x000ee4000802007f */
[----:B---3--:R-:W-:Y:S05]  /*bec0*/  @!P1 BRA `(.L_x_17) ;  /* 0xfffffffc00ec9947 */ /* 0x008fea000383ffff */
[----:B------:R-:W-:Y:S05]  /*bed0*/  BRA `(.L_x_102) ;  /* 0xffffff5000207947 */ /* 0x000fea000383ffff */
.L_x_18:
[----:B-1----:R-:W-:-:S04]  /*bee0*/  MOV R3, UR23 ;  /* 0x0000001700037c02 */ /* 0x002fc80008000f00 */
[----:B------:R1:W2:Y:S03]  /*bef0*/  SYNCS.PHASECHK.TRANS64.TRYWAIT P1, [R3+URZ+-0x8], R2 ;  /* 0xfffff802030075a7 */ /* 0x0002a6000802017f */
[----:B--2---:R-:W-:Y:S05]  /*bf00*/  @!P1 NANOSLEEP.SYNCS 0x989680 ;  /* 0x009896800000995d */ /* 0x004fea0003900000 */
[----:B------:R-:W2:Y:S02]  /*bf10*/  @!P1 SYNCS.PHASECHK.TRANS64 P1, [R3+URZ+-0x8], R2 ;  /* 0xfffff802030095a7 */ /* 0x000ea4000802007f */
[----:B--2---:R-:W-:Y:S05]  /*bf20*/  @!P1 BRA `(.L_x_18) ;  /* 0xfffffffc00ec9947 */ /* 0x004fea000383ffff */
[----:B------:R-:W-:Y:S05]  /*bf30*/  BRA `(.L_x_103) ;  /* 0xffffff50001c7947 */ /* 0x000fea000383ffff */
.L_x_20:
[----:B-1----:R-:W-:-:S04]  /*bf40*/  IMAD.U32 R10, RZ, RZ, UR36 ;  /* 0x00000024ff0a7e24 */ /* 0x002fc8000f8e00ff */
[----:B------:R1:W2:Y:S03]  /*bf50*/  SYNCS.PHASECHK.TRANS64.TRYWAIT P1, [R10+URZ+0x18008], R9 ;  /* 0x018008090a0075a7 */ /* 0x0002a6000802017f */
[----:B--2---:R-:W-:Y:S05]  /*bf60*/  @!P1 NANOSLEEP.SYNCS 0x989680 ;  /* 0x009896800000995d */ /* 0x004fea0003900000 */
[----:B------:R-:W2:Y:S02]  /*bf70*/  @!P1 SYNCS.PHASECHK.TRANS64 P1, [R10+URZ+0x18008], R9 ;  /* 0x018008090a0095a7 */ /* 0x000ea4000802007f */
[----:B--2---:R-:W-:Y:S05]  /*bf80*/  @!P1 BRA `(.L_x_20) ;  /* 0xfffffffc00ec9947 */ /* 0x004fea000383ffff */
[----:B------:R-:W-:Y:S05]  /*bf90*/  BRA `(.L_x_104) ;  /* 0xffffff7800807947 */ /* 0x000fea000383ffff */
.L_x_25:
[----:B-1----:R-:W-:-:S04]  /*bfa0*/  MOV R6, UR6 ;  /* 0x0000000600067c02 */ /* 0x002fc80008000f00 */
[----:B------:R1:W2:Y:S03]  /*bfb0*/  SYNCS.PHASECHK.TRANS64.TRYWAIT P2, [R6+URZ+0x18000], R5 ;  /* 0x01800005060075a7 */ /* 0x0002a6000804017f */
[----:B--2---:R-:W-:Y:S05]  /*bfc0*/  @!P2 NANOSLEEP.SYNCS 0x989680 ;  /* 0x009896800000a95d */ /* 0x004fea0003900000 */
[----:B------:R-:W2:Y:S02]  /*bfd0*/  @!P2 SYNCS.PHASECHK.TRANS64 P2, [R6+URZ+0x18000], R5 ;  /* 0x018000050600a5a7 */ /* 0x000ea4000804007f */
[----:B--2---:R-:W-:Y:S05]  /*bfe0*/  @!P2 BRA `(.L_x_25) ;  /* 0xfffffffc00eca947 */ /* 0x004fea000383ffff */
[----:B------:R-:W-:Y:S05]  /*bff0*/  BRA `(.L_x_105) ;  /* 0xffffff7c008c7947 */ /* 0x000fea000383ffff */
.L_x_29:
[----:B-1----:R-:W-:-:S04]  /*c000*/  IMAD.U32 R10, RZ, RZ, UR6 ;  /* 0x00000006ff0a7e24 */ /* 0x002fc8000f8e00ff */
[----:B------:R1:W2:Y:S03]  /*c010*/  SYNCS.PHASECHK.TRANS64.TRYWAIT P2, [R10+URZ+0x18000], R13 ;  /* 0x0180000d0a0075a7 */ /* 0x0002a6000804017f */
[----:B--2---:R-:W-:Y:S05]  /*c020*/  @!P2 NANOSLEEP.SYNCS 0x989680 ;  /* 0x009896800000a95d */ /* 0x004fea0003900000 */
[----:B------:R-:W2:Y:S02]  /*c030*/  @!P2 SYNCS.PHASECHK.TRANS64 P2, [R10+URZ+0x18000], R13 ;  /* 0x0180000d0a00a5a7 */ /* 0x000ea4000804007f */
[----:B--2---:R-:W-:Y:S05]  /*c040*/  @!P2 BRA `(.L_x_29) ;  /* 0xfffffffc00eca947 */ /* 0x004fea000383ffff */
[----:B------:R-:W-:Y:S05]  /*c050*/  BRA `(.L_x_28) ;  /* 0xffffffa000647947 */ /* 0x000fea000383ffff */
.L_x_37:
[----:B-1----:R-:W-:-:S04]  /*c060*/  MOV R6, UR6 ;  /* 0x0000000600067c02 */ /* 0x002fc80008000f00 */
[----:B------:R1:W2:Y:S03]  /*c070*/  SYNCS.PHASECHK.TRANS64.TRYWAIT P2, [R6+URZ+0x18000], R5 ;  /* 0x01800005060075a7 */ /* 0x0002a6000804017f */
[----:B--2---:R-:W-:Y:S05]  /*c080*/  @!P2 NANOSLEEP.SYNCS 0x989680 ;  /* 0x009896800000a95d */ /* 0x004fea0003900000 */
[----:B------:R-:W2:Y:S02]  /*c090*/  @!P2 SYNCS.PHASECHK.TRANS64 P2, [R6+URZ+0x18000], R5 ;  /* 0x018000050600a5a7 */ /* 0x000ea4000804007f */
[----:B--2---:R-:W-:Y:S05]  /*c0a0*/  @!P2 BRA `(.L_x_37) ;  /* 0xfffffffc00eca947 */ /* 0x004fea000383ffff */
[----:B------:R-:W-:Y:S05]  /*c0b0*/  BRA `(.L_x_106) ;  /* 0xffffffa400a07947 */ /* 0x000fea000383ffff */
.L_x_41:
[----:B-1----:R-:W-:-:S04]  /*c0c0*/  IMAD.U32 R11, RZ, RZ, UR6 ;  /* 0x00000006ff0b7e24 */ /* 0x002fc8000f8e00ff */
[----:B------:R1:W2:Y:S03]  /*c0d0*/  SYNCS.PHASECHK.TRANS64.TRYWAIT P2, [R11+URZ+0x18000], R10 ;  /* 0x0180000a0b0075a7 */ /* 0x0002a6000804017f */
[----:B--2---:R-:W-:Y:S05]  /*c0e0*/  @!P2 NANOSLEEP.SYNCS 0x989680 ;  /* 0x009896800000a95d */ /* 0x004fea0003900000 */
[----:B------:R-:W2:Y:S02]  /*c0f0*/  @!P2 SYNCS.PHASECHK.TRANS64 P2, [R11+URZ+0x18000], R10 ;  /* 0x0180000a0b00a5a7 */ /* 0x000ea4000804007f */
[----:B--2---:R-:W-:Y:S05]  /*c100*/  @!P2 BRA `(.L_x_41) ;  /* 0xfffffffc00eca947 */ /* 0x004fea000383ffff */
[----:B------:R-:W-:Y:S05]  /*c110*/  BRA `(.L_x_40) ;  /* 0xffffffd000f47947 */ /* 0x000fea000383ffff */
.L_x_57:
[----:B-1----:R-:W-:-:S04]  /*c120*/  MOV R3, UR23 ;  /* 0x0000001700037c02 */ /* 0x002fc80008000f00 */
[----:B------:R1:W2:Y:S03]  /*c130*/  SYNCS.PHASECHK.TRANS64.TRYWAIT P0, [R3+URZ+0x8], R0 ;  /* 0x00000800030075a7 */ /* 0x0002a6000800017f */
[----:B--2---:R-:W-:Y:S05]  /*c140*/  @!P0 NANOSLEEP.SYNCS 0x989680 ;  /* 0x009896800000895d */ /* 0x004fea0003900000 */
[----:B------:R-:W2:Y:S02]  /*c150*/  @!P0 SYNCS.PHASECHK.TRANS64 P0, [R3+URZ+0x8], R0 ;  /* 0x00000800030085a7 */ /* 0x000ea4000800007f */
[----:B--2---:R-:W-:Y:S05]  /*c160*/  @!P0 BRA `(.L_x_57) ;  /* 0xfffffffc00ec8947 */ /* 0x004fea000383ffff */
[----:B------:R-:W-:Y:S05]  /*c170*/  BRA `(.L_x_107) ;  /* 0xffffffdc00787947 */ /* 0x000fea000383ffff */
.L_x_71:
[----:B-1----:R1:W2:Y:S02]  /*c180*/  SYNCS.PHASECHK.TRANS64.TRYWAIT P0, [R4+URZ+0x18060], R3 ;  /* 0x01806003040075a7 */ /* 0x0022a4000800017f */
[----:B--2---:R-:W-:Y:S05]  /*c190*/  @!P0 NANOSLEEP.SYNCS 0x989680 ;  /* 0x009896800000895d */ /* 0x004fea0003900000 */
[----:B------:R-:W2:Y:S02]  /*c1a0*/  @!P0 SYNCS.PHASECHK.TRANS64 P0, [R4+URZ+0x18060], R3 ;  /* 0x01806003040085a7 */ /* 0x000ea4000800007f */
[----:B--2---:R-:W-:Y:S05]  /*c1b0*/  @!P0 BRA `(.L_x_71) ;  /* 0xfffffffc00f08947 */ /* 0x004fea000383ffff */
[----:B------:R-:W-:Y:S05]  /*c1c0*/  BRA `(.L_x_108) ;  /* 0xffffffec00687947 */ /* 0x000fea000383ffff */
.L_x_76:
[----:B-1----:R1:W2:Y:S02]  /*c1d0*/  SYNCS.PHASECHK.TRANS64.TRYWAIT P0, [R5+URZ+0x18028], R2 ;  /* 0x01802802050075a7 */ /* 0x0022a4000800017f */
[----:B--2---:R-:W-:Y:S05]  /*c1e0*/  @!P0 NANOSLEEP.SYNCS 0x989680 ;  /* 0x009896800000895d */ /* 0x004fea0003900000 */
[----:B------:R-:W2:Y:S02]  /*c1f0*/  @!P0 SYNCS.PHASECHK.TRANS64 P0, [R5+URZ+0x18028], R2 ;  /* 0x01802802050085a7 */ /* 0x000ea4000800007f */
[----:B--2---:R-:W-:Y:S05]  /*c200*/  @!P0 BRA `(.L_x_76) ;  /* 0xfffffffc00f08947 */ /* 0x004fea000383ffff */
[----:B------:R-:W-:Y:S05]  /*c210*/  BRA `(.L_x_109) ;  /* 0xffffffec00e87947 */ /* 0x000fea000383ffff */
.L_x_81:
[----:B-1----:R1:W2:Y:S02]  /*c220*/  SYNCS.PHASECHK.TRANS64.TRYWAIT P0, [R4+URZ+0x18060], R5 ;  /* 0x01806005040075a7 */ /* 0x0022a4000800017f */
[----:B--2---:R-:W-:Y:S05]  /*c230*/  @!P0 NANOSLEEP.SYNCS 0x989680 ;  /* 0x009896800000895d */ /* 0x004fea0003900000 */
[----:B------:R-:W2:Y:S02]  /*c240*/  @!P0 SYNCS.PHASECHK.TRANS64 P0, [R4+URZ+0x18060], R5 ;  /* 0x01806005040085a7 */ /* 0x000ea4000800007f */
[----:B--2---:R-:W-:Y:S05]  /*c250*/  @!P0 BRA `(.L_x_81) ;  /* 0xfffffffc00f08947 */ /* 0x004fea000383ffff */
[----:B------:R-:W-:Y:S05]  /*c260*/  BRA `(.L_x_110) ;  /* 0xfffffff000647947 */ /* 0x000fea000383ffff */
.L_x_86:
[----:B-1----:R1:W2:Y:S02]  /*c270*/  SYNCS.PHASECHK.TRANS64.TRYWAIT P0, [R3+URZ+0x18028], R4 ;  /* 0x01802804030075a7 */ /* 0x0022a4000800017f */
[----:B--2---:R-:W-:Y:S05]  /*c280*/  @!P0 NANOSLEEP.SYNCS 0x989680 ;  /* 0x009896800000895d */ /* 0x004fea0003900000 */
[----:B------:R-:W2:Y:S02]  /*c290*/  @!P0 SYNCS.PHASECHK.TRANS64 P0, [R3+URZ+0x18028], R4 ;  /* 0x01802804030085a7 */ /* 0x000ea4000800007f */
[----:B--2---:R-:W-:Y:S05]  /*c2a0*/  @!P0 BRA `(.L_x_86) ;  /* 0xfffffffc00f08947 */ /* 0x004fea000383ffff */
[----:B------:R-:W-:Y:S05]  /*c2b0*/  BRA `(.L_x_111) ;  /* 0xfffffff000ec7947 */ /* 0x000fea000383ffff */
.L_x_92:
[----:B-1----:R1:W2:Y:S02]  /*c2c0*/  SYNCS.PHASECHK.TRANS64.TRYWAIT P4, [R7+URZ+0x18028], R4 ;  /* 0x01802804070075a7 */ /* 0x0022a4000808017f */
[----:B--2---:R-:W-:Y:S05]  /*c2d0*/  @!P4 NANOSLEEP.SYNCS 0x989680 ;  /* 0x009896800000c95d */ /* 0x004fea0003900000 */
[----:B------:R-:W2:Y:S02]  /*c2e0*/  @!P4 SYNCS.PHASECHK.TRANS64 P4, [R7+URZ+0x18028], R4 ;  /* 0x018028040700c5a7 */ /* 0x000ea4000808007f */
[----:B--2---:R-:W-:Y:S05]  /*c2f0*/  @!P4 BRA `(.L_x_92) ;  /* 0xfffffffc00f0c947 */ /* 0x004fea000383ffff */
[----:B------:R-:W-:Y:S05]  /*c300*/  BRA `(.L_x_112) ;  /* 0xfffffff4009c7947 */ /* 0x000fea000383ffff */
.L_x_97:
[----:B-1----:R1:W2:Y:S02]  /*c310*/  SYNCS.PHASECHK.TRANS64.TRYWAIT P4, [R4+URZ+0x18028], R7 ;  /* 0x01802807040075a7 */ /* 0x0022a4000808017f */
[----:B--2---:R-:W-:Y:S05]  /*c320*/  @!P4 NANOSLEEP.SYNCS 0x989680 ;  /* 0x009896800000c95d */ /* 0x004fea0003900000 */
[----:B------:R-:W2:Y:S02]  /*c330*/  @!P4 SYNCS.PHASECHK.TRANS64 P4, [R4+URZ+0x18028], R7 ;  /* 0x018028070400c5a7 */ /* 0x000ea4000808007f */
[----:B--2---:R-:W-:Y:S05]  /*c340*/  @!P4 BRA `(.L_x_97) ;  /* 0xfffffffc00f0c947 */ /* 0x004fea000383ffff */
[----:B------:R-:W-:Y:S05]  /*c350*/  BRA `(.L_x_113) ;  /* 0xfffffff800247947 */ /* 0x000fea000383ffff */
        .weak           $__internal_0_$__cuda_sm20_rcp_rn_f32_slowpath
        .type           $__internal_0_$__cuda_sm20_rcp_rn_f32_slowpath,@function
        .size           $__internal_0_$__cuda_sm20_rcp_rn_f32_slowpath,(.L_x_119 - $__internal_0_$__cuda_sm20_rcp_rn_f32_slowpath)
$__internal_0_$__cuda_sm20_rcp_rn_f32_slowpath:
[----:B------:R-:W-:Y:S01]  /*c360*/  IMAD.SHL.U32 R0, R2, 0x2, RZ ;  /* 0x0000000202007824 */ /* 0x000fe200078e00ff */
[----:B------:R-:W-:Y:S04]  /*c370*/  BSSY B2, `(.L_x_114) ;  /* 0x0000030000027945 */ /* 0x000fe80003800000 */
[----:B------:R-:W-:-:S04]  /*c380*/  SHF.R.U32.HI R13, RZ, 0x18, R0 ;  /* 0x00000018ff0d7819 */ /* 0x000fc80000011600 */
[----:B------:R-:W-:-:S13]  /*c390*/  ISETP.NE.U32.AND P0, PT, R13, RZ, PT ;  /* 0x000000ff0d00720c */ /* 0x000fda0003f05070 */
[----:B------:R-:W-:Y:S05]  /*c3a0*/  @P0 BRA `(.L_x_115) ;  /* 0x0000000000280947 */ /* 0x000fea0003800000 */
[----:B------:R-:W-:-:S04]  /*c3b0*/  SHF.L.U32 R0, R2, 0x1, RZ ;  /* 0x0000000102007819 */ /* 0x000fc800000006ff */
[----:B------:R-:W-:-:S13]  /*c3c0*/  ISETP.NE.AND P0, PT, R0, RZ, PT ;  /* 0x000000ff0000720c */ /* 0x000fda0003f05270 */
[----:B------:R-:W-:Y:S01]  /*c3d0*/  @P0 FFMA R7, R2, 1.84467440737095516160e+19, RZ ;  /* 0x5f80000002070823 */ /* 0x000fe200000000ff */
[----:B------:R-:W-:Y:S08]  /*c3e0*/  @!P0 MUFU.RCP R3, R2 ;  /* 0x0000000200038308 */ /* 0x000ff00000001000 */
[----:B------:R-:W1:Y:S02]  /*c3f0*/  @P0 MUFU.RCP R0, R7 ;  /* 0x0000000700000308 */ /* 0x000e640000001000 */
[----:B-1----:R-:W-:-:S04]  /*c400*/  @P0 FFMA R12, R7, R0, -1 ;  /* 0xbf800000070c0423 */ /* 0x002fc80000000000 */
[----:B------:R-:W-:-:S04]  /*c410*/  @P0 FADD.FTZ R13, -R12, -RZ ;  /* 0x800000ff0c0d0221 */ /* 0x000fc80000010100 */
[----:B------:R-:W-:-:S04]  /*c420*/  @P0 FFMA R0, R0, R13, R0 ;  /* 0x0000000d00000223 */ /* 0x000fc80000000000 */
[----:B------:R-:W-:Y:S01]  /*c430*/  @P0 FFMA R3, R0, 1.84467440737095516160e+19, RZ ;  /* 0x5f80000000030823 */ /* 0x000fe200000000ff */
[----:B------:R-:W-:Y:S06]  /*c440*/  BRA `(.L_x_116) ;  /* 0x0000000000887947 */ /* 0x000fec0003800000 */
.L_x_115:
[----:B------:R-:W-:-:S05]  /*c450*/  VIADD R19, R13, 0xffffff03 ;  /* 0xffffff030d137836 */ /* 0x000fca0000000000 */
[----:B------:R-:W-:-:S13]  /*c460*/  ISETP.GT.U32.AND P0, PT, R19, 0x1, PT ;  /* 0x000000011300780c */ /* 0x000fda0003f04070 */
[----:B------:R-:W-:Y:S05]  /*c470*/  @P0 BRA `(.L_x_117) ;  /* 0x0000000000780947 */ /* 0x000fea0003800000 */
[----:B------:R-:W-:Y:S02]  /*c480*/  LOP3.LUT R0, R2, 0x7fffff, RZ, 0xc0, !PT ;  /* 0x007fffff02007812 */ /* 0x000fe400078ec0ff */
[----:B------:R-:W-:Y:S02]  /*c490*/  MOV R14, 0x3 ;  /* 0x00000003000e7802 */ /* 0x000fe40000000f00 */
[----:B------:R-:W-:Y:S02]  /*c4a0*/  LOP3.LUT R0, R0, 0x3f800000, RZ, 0xfc, !PT ;  /* 0x3f80000000007812 */ /* 0x000fe400078efcff */
[----:B------:R-:W-:Y:S02]  /*c4b0*/  SHF.L.U32 R14, R14, R19, RZ ;  /* 0x000000130e0e7219 */ /* 0x000fe400000006ff */
[----:B------:R-:W1:Y:S02]  /*c4c0*/  MUFU.RCP R3, R0 ;  /* 0x0000000000037308 */ /* 0x000e640000001000 */
[----:B-1----:R-:W-:-:S04]  /*c4d0*/  FFMA R7, R0, R3, -1 ;  /* 0xbf80000000077423 */ /* 0x002fc80000000003 */
[----:B------:R-:W-:-:S04]  /*c4e0*/  FADD.FTZ R12, -R7, -RZ ;  /* 0x800000ff070c7221 */ /* 0x000fc80000010100 */
[CCC-:B------:R-:W-:Y:S01]  /*c4f0*/  FFMA.RM R7, R3.reuse, R12.reuse, R3.reuse ;  /* 0x0000000c03077223 */ /* 0x1c0fe20000004003 */
[----:B------:R-:W-:-:S04]  /*c500*/  FFMA.RP R12, R3, R12, R3 ;  /* 0x0000000c030c7223 */ /* 0x000fc80000008003 */
[C---:B------:R-:W-:Y:S02]  /*c510*/  LOP3.LUT R3, R7.reuse, 0x7fffff, RZ, 0xc0, !PT ;  /* 0x007fffff07037812 */ /* 0x040fe400078ec0ff */
[----:B------:R-:W-:Y:S02]  /*c520*/  FSETP.NEU.FTZ.AND P0, PT, R7, R12, PT ;  /* 0x0000000c0700720b */ /* 0x000fe40003f1d000 */
[----:B------:R-:W-:Y:S02]  /*c530*/  LOP3.LUT R3, R3, 0x800000, RZ, 0xfc, !PT ;  /* 0x0080000003037812 */ /* 0x000fe400078efcff */
[----:B------:R-:W-:Y:S02]  /*c540*/  SEL R7, RZ, 0xffffffff, !P0 ;  /* 0xffffffffff077807 */ /* 0x000fe40004000000 */
[----:B------:R-:W-:-:S03]  /*c550*/  LOP3.LUT R14, R14, R3, RZ, 0xc0, !PT ;  /* 0x000000030e0e7212 */ /* 0x000fc600078ec0ff */
[----:B------:R-:W-:Y:S01]  /*c560*/  IMAD.MOV R0, RZ, RZ, -R7 ;  /* 0x000000ffff007224 */ /* 0x000fe200078e0a07 */
[----:B------:R-:W-:-:S04]  /*c570*/  SHF.R.U32.HI R14, RZ, R19, R14 ;  /* 0x00000013ff0e7219 */ /* 0x000fc8000001160e */
[----:B------:R-:W-:Y:S02]  /*c580*/  LOP3.LUT P1, RZ, R0, R19, R3, 0xf8, !PT ;  /* 0x0000001300ff7212 */ /* 0x000fe4000782f803 */
[C---:B------:R-:W-:Y:S02]  /*c590*/  LOP3.LUT P0, RZ, R14.reuse, 0x1, RZ, 0xc0, !PT ;  /* 0x000000010eff7812 */ /* 0x040fe4000780c0ff */
[----:B------:R-:W-:-:S04]  /*c5a0*/  LOP3.LUT P2, RZ, R14, 0x2, RZ, 0xc0, !PT ;  /* 0x000000020eff7812 */ /* 0x000fc8000784c0ff */
[----:B------:R-:W-:Y:S02]  /*c5b0*/  PLOP3.LUT P0, PT, P0, P1, P2, 0xe0, 0x0 ;  /* 0x000000000000781c */ /* 0x000fe40000703c20 */
[----:B------:R-:W-:Y:S02]  /*c5c0*/  LOP3.LUT P1, RZ, R2, 0x7fffff, RZ, 0xc0, !PT ;  /* 0x007fffff02ff7812 */ /* 0x000fe4000782c0ff */
[----:B------:R-:W-:-:S04]  /*c5d0*/  SEL R0, RZ, 0x1, !P0 ;  /* 0x00000001ff007807 */ /* 0x000fc80004000000 */
[----:B------:R-:W-:-:S04]  /*c5e0*/  IADD3 R0, -R0, RZ, RZ ;  /* 0x000000ff00007210 */ /* 0x000fc80007ffe1ff */
[----:B------:R-:W-:Y:S01]  /*c5f0*/  ISETP.GE.AND P0, PT, R0, RZ, PT ;  /* 0x000000ff0000720c */ /* 0x000fe20003f06270 */
[----:B------:R-:W-:-:S05]  /*c600*/  VIADD R0, R13, 0xffffff04 ;  /* 0xffffff040d007836 */ /* 0x000fca0000000000 */
[----:B------:R-:W-:-:S07]  /*c610*/  SHF.R.U32.HI R3, RZ, R0, R3 ;  /* 0x00000000ff037219 */ /* 0x000fce0000011603 */
[----:B------:R-:W-:-:S05]  /*c620*/  @!P0 IADD3 R3, R3, 0x1, RZ ;  /* 0x0000000103038810 */ /* 0x000fca0007ffe0ff */
[----:B------:R-:W-:-:S05]  /*c630*/  @!P1 IMAD.SHL.U32 R3, R3, 0x2, RZ ;  /* 0x0000000203039824 */ /* 0x000fca00078e00ff */
[----:B------:R-:W-:Y:S01]  /*c640*/  LOP3.LUT R3, R3, 0x80000000, R2, 0xf8, !PT ;  /* 0x8000000003037812 */ /* 0x000fe200078ef802 */
[----:B------:R-:W-:Y:S06]  /*c650*/  BRA `(.L_x_116) ;  /* 0x0000000000047947 */ /* 0x000fec0003800000 */
.L_x_117:
[----:B------:R1:W2:Y:S02]  /*c660*/  MUFU.RCP R3, R2 ;  /* 0x0000000200037308 */ /* 0x0002a40000001000 */
.L_x_116:
[----:B------:R-:W-:Y:S05]  /*c670*/  BSYNC B2 ;  /* 0x0000000000027941 */ /* 0x000fea0003800000 */
.L_x_114:
[----:B--2---:R-:W-:Y:S01]  /*c680*/  MOV R0, R3 ;  /* 0x0000000300007202 */ /* 0x004fe20000000f00 */
[----:B-1----:R-:W-:Y:S01]  /*c690*/  IMAD.MOV.U32 R2, RZ, RZ, R15 ;  /* 0x000000ffff027224 */ /* 0x002fe200078e000f */
[----:B------:R-:W-:-:S04]  /*c6a0*/  MOV R3, 0x0 ;  /* 0x0000000000037802 */ /* 0x000fc80000000f00 */
[----:B------:R-:W-:Y:S05]  /*c6b0*/  RET.REL.NODEC R2 `(_ZN7cutlass13device_kernelINS_4fmha6kernel28FmhaKernelTmaWarpSpecializedINS1_10collective30FmhaMainloopTmaWarpSpecializedINS_10bfloat16_tEffN4cute5tupleIJNS7_1CILi128EEESA_NS9_ILi64EEEEEENS8_IJiNS9_ILi1EEENS8_IJiiEEEEEESF_SF_NS4_12CausalFusionEJEEENS4_15FmhaFwdEpilogueIS6_fNS8_IJSB_SB_SA_EEEEENS2_23IndividualTileSchedulerEJEEEEEvNT_6ParamsE) ;  /* 0xffffff3802507950 */ /* 0x000fea0003c3ffff */
.L_x_118:
[----:B------:R-:W-:-:S00]  /*c6c0*/  BRA `(.L_x_118) ;  /* 0xfffffffc00fc7947 */ /* 0x000fc0000383ffff */
[----:B------:R-:W-:-:S00]  /*c6d0*/  NOP ;  /* 0x0000000000007918 */ /* 0x000fc00000000000 */
        /* <DEDUP_REMOVED lines=10> */
.L_x_119:


//--------------------- .nv.global.init           --------------------------
	.section	.nv.global.init,"aw",@progbits
.nv.global.init:
	.type		$str$24,@object
	.size		$str$24,($str$25 - $str$24)
$str$24:
        /*0000*/ 	.byte	0x28, 0x61, 0x64, 0x64, 0x72, 0x65, 0x73, 0x73, 0x20, 0x26, 0x20, 0x6d, 0x61, 0x73, 0x6b, 0x29
        /*0010*/ 	.byte	0x20, 0x3d, 0x3d, 0x20, 0x30, 0x00
	.type		$str$25,@object
	.size		$str$25,(__unnamed_1 - $str$25)
$str$25:
        /*0016*/ 	.byte	0x2f, 0x74, 0x6d, 0x70, 0x2f, 0x63, 0x75, 0x74, 0x6c, 0x61, 0x73, 0x73, 0x5f, 0x73, 0x77, 0x65
        /*0026*/ 	.byte	0x65, 0x70, 0x5f, 0x73, 0x72, 0x63, 0x2f, 0x69, 0x6e, 0x63, 0x6c, 0x75, 0x64, 0x65, 0x2f, 0x63
        /*0036*/ 	.byte	0x75, 0x74, 0x65, 0x2f, 0x70, 0x6f, 0x69, 0x6e, 0x74, 0x65, 0x72, 0x5f, 0x66, 0x6c, 0x61, 0x67
        /*0046*/ 	.byte	0x67, 0x65, 0x64, 0x2e, 0x68, 0x70, 0x70, 0x00
	.type		__unnamed_1,@object
	.size		__unnamed_1,(.L_0 - __unnamed_1)
__unnamed_1:
        /*004e*/ 	.byte	0x61, 0x75, 0x74, 0x6f, 0x20, 0x63, 0x75, 0x74, 0x65, 0x3a, 0x3a, 0x61, 0x73, 0x5f, 0x70, 0x6f
        /* <DEDUP_REMOVED lines=27> */
        /*020e*/ 	.byte	0x32, 0x30, 0x34, 0x38, 0x3e, 0x3e, 0x3e, 0x3e, 0x3e, 0x5d, 0x00
.L_0:


//--------------------- .nv.shared._ZN7cutlass13device_kernelINS_4fmha6kernel28FmhaKernelTmaWarpSpecializedINS1_10collective30FmhaMainloopTmaWarpSpecializedINS_10bfloat16_tEffN4cute5tupleIJNS7_1CILi128EEESA_NS9_ILi64EEEEEENS8_IJiNS9_ILi1EEENS8_IJiiEEEEEESF_SF_NS4_12CausalFusionEJEEENS4_15FmhaFwdEpilogueIS6_fNS8_IJSB_SB_SA_EEEEENS2_23IndividualTileSchedulerEJEEEEEvNT_6ParamsE --------------------------
	.section	.nv.shared._ZN7cutlass13device_kernelINS_4fmha6kernel28FmhaKernelTmaWarpSpecializedINS1_10collective30FmhaMainloopTmaWarpSpecializedINS_10bfloat16_tEffN4cute5tupleIJNS7_1CILi128EEESA_NS9_ILi64EEEEEENS8_IJiNS9_ILi1EEENS8_IJiiEEEEEESF_SF_NS4_12CausalFusionEJEEENS4_15FmhaFwdEpilogueIS6_fNS8_IJSB_SB_SA_EEEEENS2_23IndividualTileSchedulerEJEEEEEvNT_6ParamsE,"aw",@nobits
	.sectionflags	@""
	.align	16
	.zero		1024


//--------------------- .nv.shared.reserved.0     --------------------------
	.section	.nv.shared.reserved.0,"aw",@nobits
	.weak		__nv_reservedSMEM_offset_0_alias
	.size		__nv_reservedSMEM_offset_0_alias, 0, 0
	.other		__nv_reservedSMEM_offset_0_alias,@"STO_CUDA_RESERVED_SHARED STV_DEFAULT"
__nv_reservedSMEM_offset_0_alias:
	.zero		0


//--------------------- .nv.global                --------------------------
	.section	.nv.global,"aw",@nobits
.nv.global:
	.type		_ZN39_INTERNAL_0dc1ef8d_4_k_cu_6e7e991a_29404cute1_E,@object
	.size		_ZN39_INTERNAL_0dc1ef8d_4_k_cu_6e7e991a_29404cute1_E,(_ZN39_INTERNAL_0dc1ef8d_4_k_cu_6e7e991a_29404cuda3std3__45__cpo6cbeginE - _ZN39_INTERNAL_0dc1ef8d_4_k_cu_6e7e991a_29404cute1_E)
_ZN39_INTERNAL_0dc1ef8d_4_k_cu_6e7e991a_29404cute1_E:
	.zero		1
	.type		_ZN39_INTERNAL_0dc1ef8d_4_k_cu_6e7e991a_29404cuda3std3__45__cpo6cbeginE,@object
	.size		_ZN39_INTERNAL_0dc1ef8d_4_k_cu_6e7e991a_29404cuda3std3__45__cpo6cbeginE,(_ZN39_INTERNAL_0dc1ef8d_4_k_cu_6e7e991a_29404cuda3std3__48in_placeE - _ZN39_INTERNAL_0dc1ef8d_4_k_cu_6e7e991a_29404cuda3std3__45__cpo6cbeginE)
_ZN39_INTERNAL_0dc1ef8d_4_k_cu_6e7e991a_29404cuda3std3__45__cpo6cbeginE:
	.zero		1
	.type		_ZN39_INTERNAL_0dc1ef8d_4_k_cu_6e7e991a_29404cuda3std3__48in_placeE,@object
	.size		_ZN39_INTERNAL_0dc1ef8d_4_k_cu_6e7e991a_29404cuda3std3__48in_placeE,(_ZN39_INTERNAL_0dc1ef8d_4_k_cu_6e7e991a_29404cuda3std6ranges3__45__cpo9iter_moveE - _ZN39_INTERNAL_0dc1ef8d_4_k_cu_6e7e991a_29404cuda3std3__48in_placeE)
_ZN39_INTERNAL_0dc1ef8d_4_k_cu_6e7e991a_29404cuda3std3__48in_placeE:
	.zero		1
	.type		_ZN39_INTERNAL_0dc1ef8d_4_k_cu_6e7e991a_29404cuda3std6ranges3__45__cpo9iter_moveE,@object
	.size		_ZN39_INTERNAL_0dc1ef8d_4_k_cu_6e7e991a_29404cuda3std6ranges3__45__cpo9iter_moveE,(_ZN39_INTERNAL_0dc1ef8d_4_k_cu_6e7e991a_29404cuda3std3__45__cpo5beginE - _ZN39_INTERNAL_0dc1ef8d_4_k_cu_6e7e991a_29404cuda3std6ranges3__45__cpo9iter_moveE)
_ZN39_INTERNAL_0dc1ef8d_4_k_cu_6e7e991a_29404cuda3std6ranges3__45__cpo9iter_moveE:
	.zero		1
	.type		_ZN39_INTERNAL_0dc1ef8d_4_k_cu_6e7e991a_29404cuda3std3__45__cpo5beginE,@object
	.size		_ZN39_INTERNAL_0dc1ef8d_4_k_cu_6e7e991a_29404cuda3std3__45__cpo5beginE,(_ZN39_INTERNAL_0dc1ef8d_4_k_cu_6e7e991a_29404cuda3std3__441_GLOBAL__N__0dc1ef8d_4_k_cu_6e7e991a_29406ignoreE - _ZN39_INTERNAL_0dc1ef8d_4_k_cu_6e7e991a_29404cuda3std3__45__cpo5beginE)
_ZN39_INTERNAL_0dc1ef8d_4_k_cu_6e7e991a_29404cuda3std3__45__cpo5beginE:
	.zero		1
	.type		_ZN39_INTERNAL_0dc1ef8d_4_k_cu_6e7e991a_29404cuda3std3__441_GLOBAL__N__0dc1ef8d_4_k_cu_6e7e991a_29406ignoreE,@object
	.size		_ZN39_INTERNAL_0dc1ef8d_4_k_cu_6e7e991a_29404cuda3std3__441_GLOBAL__N__0dc1ef8d_4_k_cu_6e7e991a_29406ignoreE,(_ZN39_INTERNAL_0dc1ef8d_4_k_cu_6e7e991a_29404cute7productE - _ZN39_INTERNAL_0dc1ef8d_4_k_cu_6e7e991a_29404cuda3std3__441_GLOBAL__N__0dc1ef8d_4_k_cu_6e7e991a_29406ignoreE)
_ZN39_INTERNAL_0dc1ef8d_4_k_cu_6e7e991a_29404cuda3std3__441_GLOBAL__N__0dc1ef8d_4_k_cu_6e7e991a_29406ignoreE:
	.zero		1
	.type		_ZN39_INTERNAL_0dc1ef8d_4_k_cu_6e7e991a_29404cute7productE,@object
	.size		_ZN39_INTERNAL_0dc1ef8d_4_k_cu_6e7e991a_29404cute7productE,(_ZN39_INTERNAL_0dc1ef8d_4_k_cu_6e7e991a_29404cuda3std3__45__cpo3endE - _ZN39_INTERNAL_0dc1ef8d_4_k_cu_6e7e991a_29404cute7productE)
_ZN39_INTERNAL_0dc1ef8d_4_k_cu_6e7e991a_29404cute7productE:
	.zero		1
	.type		_ZN39_INTERNAL_0dc1ef8d_4_k_cu_6e7e991a_29404cuda3std3__45__cpo3endE,@object
	.size		_ZN39_INTERNAL_0dc1ef8d_4_k_cu_6e7e991a_29404cuda3std3__45__cpo3endE,(_ZN39_INTERNAL_0dc1ef8d_4_k_cu_6e7e991a_29404cuda3std3__419piecewise_constructE - _ZN39_INTERNAL_0dc1ef8d_4_k_cu_6e7e991a_29404cuda3std3__45__cpo3endE)
_ZN39_INTERNAL_0dc1ef8d_4_k_cu_6e7e991a_29404cuda3std3__45__cpo3endE:
	.zero		1
	.type		_ZN39_INTERNAL_0dc1ef8d_4_k_cu_6e7e991a_29404cuda3std3__419piecewise_constructE,@object
	.size		_ZN39_INTERNAL_0dc1ef8d_4_k_cu_6e7e991a_29404cuda3std3__419piecewise_constructE,(_ZN39_INTERNAL_0dc1ef8d_4_k_cu_6e7e991a_29404cuda3std3__45__cpo4cendE - _ZN39_INTERNAL_0dc1ef8d_4_k_cu_6e7e991a_29404cuda3std3__419piecewise_constructE)
_ZN39_INTERNAL_0dc1ef8d_4_k_cu_6e7e991a_29404cuda3std3__419piecewise_constructE:
	.zero		1
	.type		_ZN39_INTERNAL_0dc1ef8d_4_k_cu_6e7e991a_29404cuda3std3__45__cpo4cendE,@object
	.size		_ZN39_INTERNAL_0dc1ef8d_4_k_cu_6e7e991a_29404cuda3std3__45__cpo4cendE,(_ZN39_INTERNAL_0dc1ef8d_4_k_cu_6e7e991a_29404cuda3std6ranges3__45__cpo4swapE - _ZN39_INTERNAL_0dc1ef8d_4_k_cu_6e7e991a_29404cuda3std3__45__cpo4cendE)
_ZN39_INTERNAL_0dc1ef8d_4_k_cu_6e7e991a_29404cuda3std3__45__cpo4cendE:
	.zero		1
	.type		_ZN39_INTERNAL_0dc1ef8d_4_k_cu_6e7e991a_29404cuda3std6ranges3__45__cpo4swapE,@object
	.size		_ZN39_INTERNAL_0dc1ef8d_4_k_cu_6e7e991a_29404cuda3std6ranges3__45__cpo4swapE,(.L_8 - _ZN39_INTERNAL_0dc1ef8d_4_k_cu_6e7e991a_29404cuda3std6ranges3__45__cpo4swapE)
_ZN39_INTERNAL_0dc1ef8d_4_k_cu_6e7e991a_29404cuda3std6ranges3__45__cpo4swapE:
	.zero		1
.L_8:


//--------------------- .nv.constant0._ZN7cutlass13device_kernelINS_4fmha6kernel28FmhaKernelTmaWarpSpecializedINS1_10collective30FmhaMainloopTmaWarpSpecializedINS_10bfloat16_tEffN4cute5tupleIJNS7_1CILi128EEESA_NS9_ILi64EEEEEENS8_IJiNS9_ILi1EEENS8_IJiiEEEEEESF_SF_NS4_12CausalFusionEJEEENS4_15FmhaFwdEpilogueIS6_fNS8_IJSB_SB_SA_EEEEENS2_23IndividualTileSchedulerEJEEEEEvNT_6ParamsE --------------------------
	.section	.nv.constant0._ZN7cutlass13device_kernelINS_4fmha6kernel28FmhaKernelTmaWarpSpecializedINS1_10collective30FmhaMainloopTmaWarpSpecializedINS_10bfloat16_tEffN4cute5tupleIJNS7_1CILi128EEESA_NS9_ILi64EEEEEENS8_IJiNS9_ILi1EEENS8_IJiiEEEEEESF_SF_NS4_12CausalFusionEJEEENS4_15FmhaFwdEpilogueIS6_fNS8_IJSB_SB_SA_EEEEENS2_23IndividualTileSchedulerEJEEEEEvNT_6ParamsE,"a",@progbits
	.sectionflags	@""
	.align	4
.nv.constant0._ZN7cutlass13device_kernelINS_4fmha6kernel28FmhaKernelTmaWarpSpecializedINS1_10collective30FmhaMainloopTmaWarpSpecializedINS_10bfloat16_tEffN4cute5tupleIJNS7_1CILi128EEESA_NS9_ILi64EEEEEENS8_IJiNS9_ILi1EEENS8_IJiiEEEEEESF_SF_NS4_12CausalFusionEJEEENS4_15FmhaFwdEpilogueIS6_fNS8_IJSB_SB_SA_EEEEENS2_23IndividualTileSchedulerEJEEEEEvNT_6ParamsE:
	.zero		2688


//--------------------- SYMBOLS --------------------------

	.type		.nv.reservedSmem.offset0,@object
	.size		.nv.reservedSmem.offset0,0x4
	.type		__assertfail,@function
